//
// Generated by NVIDIA NVVM Compiler
//
// Compiler Build ID: CL-36424714
// Cuda compilation tools, release 13.0, V13.0.88
// Based on NVVM 20.0.0
//

.version 9.0
.target sm_100
.address_size 64

	// .globl	add_bias_kernel
// _ZZ14rmsnorm_kernelE9s_partial has been demoted
// _ZZ13argmax_kernelE9s_max_val has been demoted
// _ZZ13argmax_kernelE9s_max_idx has been demoted
.extern .shared .align 16 .b8 smem[];

.visible .entry add_bias_kernel(
	.param .u64 .ptr .align 1 add_bias_kernel_param_0,
	.param .u64 .ptr .align 1 add_bias_kernel_param_1,
	.param .u32 add_bias_kernel_param_2
)
{
	.reg .pred 	%p<2>;
	.reg .b32 	%r<6>;
	.reg .b32 	%f<4>;
	.reg .b64 	%rd<8>;

	ld.param.u64 	%rd1, [add_bias_kernel_param_0];
	ld.param.u64 	%rd2, [add_bias_kernel_param_1];
	ld.param.u32 	%r2, [add_bias_kernel_param_2];
	mov.u32 	%r3, %ctaid.x;
	mov.u32 	%r4, %ntid.x;
	mov.u32 	%r5, %tid.x;
	mad.lo.s32 	%r1, %r3, %r4, %r5;
	setp.ge.s32 	%p1, %r1, %r2;
	@%p1 bra 	$L__BB0_2;
	cvta.to.global.u64 	%rd3, %rd2;
	cvta.to.global.u64 	%rd4, %rd1;
	mul.wide.s32 	%rd5, %r1, 4;
	add.s64 	%rd6, %rd3, %rd5;
	ld.global.f32 	%f1, [%rd6];
	add.s64 	%rd7, %rd4, %rd5;
	ld.global.f32 	%f2, [%rd7];
	add.f32 	%f3, %f1, %f2;
	st.global.f32 	[%rd7], %f3;
$L__BB0_2:
	ret;

}
	// .globl	rmsnorm_kernel
.visible .entry rmsnorm_kernel(
	.param .u64 .ptr .align 1 rmsnorm_kernel_param_0,
	.param .u64 .ptr .align 1 rmsnorm_kernel_param_1,
	.param .u64 .ptr .align 1 rmsnorm_kernel_param_2,
	.param .u32 rmsnorm_kernel_param_3,
	.param .f32 rmsnorm_kernel_param_4
)
{
	.reg .pred 	%p<19>;
	.reg .b32 	%r<40>;
	.reg .b32 	%f<43>;
	.reg .b64 	%rd<13>;
	// demoted variable
	.shared .align 4 .b8 _ZZ14rmsnorm_kernelE9s_partial[128];
	ld.param.u64 	%rd4, [rmsnorm_kernel_param_0];
	ld.param.u64 	%rd6, [rmsnorm_kernel_param_1];
	ld.param.u64 	%rd5, [rmsnorm_kernel_param_2];
	ld.param.u32 	%r9, [rmsnorm_kernel_param_3];
	ld.param.f32 	%f9, [rmsnorm_kernel_param_4];
	cvta.to.global.u64 	%rd1, %rd6;
	mov.u32 	%r39, %tid.x;
	setp.ge.s32 	%p1, %r39, %r9;
	mov.f32 	%f41, 0f00000000;
	@%p1 bra 	$L__BB1_3;
	mov.f32 	%f41, 0f00000000;
	mov.u32 	%r2, %ntid.x;
	mov.u32 	%r38, %r39;
$L__BB1_2:
	mul.wide.s32 	%rd7, %r38, 4;
	add.s64 	%rd8, %rd1, %rd7;
	ld.global.f32 	%f12, [%rd8];
	fma.rn.f32 	%f41, %f12, %f12, %f41;
	add.s32 	%r38, %r38, %r2;
	setp.lt.s32 	%p2, %r38, %r9;
	@%p2 bra 	$L__BB1_2;
$L__BB1_3:
	mov.b32 	%r10, %f41;
	shfl.sync.down.b32	%r11|%p3, %r10, 16, 31, -1;
	mov.b32 	%f13, %r11;
	add.f32 	%f14, %f41, %f13;
	mov.b32 	%r12, %f14;
	shfl.sync.down.b32	%r13|%p4, %r12, 8, 31, -1;
	mov.b32 	%f15, %r13;
	add.f32 	%f16, %f14, %f15;
	mov.b32 	%r14, %f16;
	shfl.sync.down.b32	%r15|%p5, %r14, 4, 31, -1;
	mov.b32 	%f17, %r15;
	add.f32 	%f18, %f16, %f17;
	mov.b32 	%r16, %f18;
	shfl.sync.down.b32	%r17|%p6, %r16, 2, 31, -1;
	mov.b32 	%f19, %r17;
	add.f32 	%f20, %f18, %f19;
	mov.b32 	%r18, %f20;
	shfl.sync.down.b32	%r19|%p7, %r18, 1, 31, -1;
	mov.b32 	%f21, %r19;
	add.f32 	%f4, %f20, %f21;
	and.b32  	%r5, %r39, 31;
	setp.ne.s32 	%p8, %r5, 0;
	@%p8 bra 	$L__BB1_5;
	shr.u32 	%r20, %r39, 3;
	mov.u32 	%r21, _ZZ14rmsnorm_kernelE9s_partial;
	add.s32 	%r22, %r21, %r20;
	st.shared.f32 	[%r22], %f4;
$L__BB1_5:
	bar.sync 	0;
	setp.gt.u32 	%p9, %r39, 31;
	@%p9 bra 	$L__BB1_10;
	mov.u32 	%r23, %ntid.x;
	shr.u32 	%r24, %r23, 5;
	setp.ge.u32 	%p10, %r5, %r24;
	mov.f32 	%f42, 0f00000000;
	@%p10 bra 	$L__BB1_8;
	shl.b32 	%r25, %r5, 2;
	mov.u32 	%r26, _ZZ14rmsnorm_kernelE9s_partial;
	add.s32 	%r27, %r26, %r25;
	ld.shared.f32 	%f42, [%r27];
$L__BB1_8:
	setp.ne.s32 	%p11, %r5, 0;
	mov.b32 	%r28, %f42;
	shfl.sync.down.b32	%r29|%p12, %r28, 16, 31, -1;
	mov.b32 	%f23, %r29;
	add.f32 	%f24, %f42, %f23;
	mov.b32 	%r30, %f24;
	shfl.sync.down.b32	%r31|%p13, %r30, 8, 31, -1;
	mov.b32 	%f25, %r31;
	add.f32 	%f26, %f24, %f25;
	mov.b32 	%r32, %f26;
	shfl.sync.down.b32	%r33|%p14, %r32, 4, 31, -1;
	mov.b32 	%f27, %r33;
	add.f32 	%f28, %f26, %f27;
	mov.b32 	%r34, %f28;
	shfl.sync.down.b32	%r35|%p15, %r34, 2, 31, -1;
	mov.b32 	%f29, %r35;
	add.f32 	%f30, %f28, %f29;
	mov.b32 	%r36, %f30;
	shfl.sync.down.b32	%r37|%p16, %r36, 1, 31, -1;
	mov.b32 	%f31, %r37;
	add.f32 	%f7, %f30, %f31;
	@%p11 bra 	$L__BB1_10;
	cvt.rn.f32.s32 	%f32, %r9;
	div.rn.f32 	%f33, %f7, %f32;
	add.f32 	%f34, %f9, %f33;
	rsqrt.approx.f32 	%f35, %f34;
	st.shared.f32 	[_ZZ14rmsnorm_kernelE9s_partial], %f35;
$L__BB1_10:
	setp.ge.s32 	%p17, %r39, %r9;
	bar.sync 	0;
	@%p17 bra 	$L__BB1_13;
	ld.shared.f32 	%f8, [_ZZ14rmsnorm_kernelE9s_partial];
	mov.u32 	%r6, %ntid.x;
	cvta.to.global.u64 	%rd2, %rd5;
	cvta.to.global.u64 	%rd3, %rd4;
$L__BB1_12:
	mul.wide.s32 	%rd9, %r39, 4;
	add.s64 	%rd10, %rd2, %rd9;
	ld.global.f32 	%f36, [%rd10];
	add.s64 	%rd11, %rd1, %rd9;
	ld.global.f32 	%f37, [%rd11];
	mul.f32 	%f38, %f36, %f37;
	mul.f32 	%f39, %f8, %f38;
	add.s64 	%rd12, %rd3, %rd9;
	st.global.f32 	[%rd12], %f39;
	add.s32 	%r39, %r39, %r6;
	setp.lt.s32 	%p18, %r39, %r9;
	@%p18 bra 	$L__BB1_12;
$L__BB1_13:
	ret;

}
	// .globl	swiglu_kernel
.visible .entry swiglu_kernel(
	.param .u64 .ptr .align 1 swiglu_kernel_param_0,
	.param .u64 .ptr .align 1 swiglu_kernel_param_1,
	.param .u64 .ptr .align 1 swiglu_kernel_param_2,
	.param .u32 swiglu_kernel_param_3
)
{
	.reg .pred 	%p<2>;
	.reg .b32 	%r<8>;
	.reg .b32 	%f<17>;
	.reg .b64 	%rd<11>;

	ld.param.u64 	%rd1, [swiglu_kernel_param_0];
	ld.param.u64 	%rd2, [swiglu_kernel_param_1];
	ld.param.u64 	%rd3, [swiglu_kernel_param_2];
	ld.param.u32 	%r2, [swiglu_kernel_param_3];
	mov.u32 	%r3, %ctaid.x;
	mov.u32 	%r4, %ntid.x;
	mov.u32 	%r5, %tid.x;
	mad.lo.s32 	%r1, %r3, %r4, %r5;
	setp.ge.s32 	%p1, %r1, %r2;
	@%p1 bra 	$L__BB2_2;
	cvta.to.global.u64 	%rd4, %rd2;
	cvta.to.global.u64 	%rd5, %rd3;
	cvta.to.global.u64 	%rd6, %rd1;
	mul.wide.s32 	%rd7, %r1, 4;
	add.s64 	%rd8, %rd4, %rd7;
	ld.global.f32 	%f1, [%rd8];
	fma.rn.f32 	%f2, %f1, 0fBBBB989D, 0f3F000000;
	cvt.sat.f32.f32 	%f3, %f2;
	mov.f32 	%f4, 0f4B400001;
	mov.f32 	%f5, 0f437C0000;
	fma.rm.f32 	%f6, %f3, %f5, %f4;
	add.f32 	%f7, %f6, 0fCB40007F;
	neg.f32 	%f8, %f7;
	fma.rn.f32 	%f9, %f1, 0fBFB8AA3B, %f8;
	fma.rn.f32 	%f10, %f1, 0fB2A57060, %f9;
	mov.b32 	%r6, %f6;
	shl.b32 	%r7, %r6, 23;
	mov.b32 	%f11, %r7;
	ex2.approx.ftz.f32 	%f12, %f10;
	fma.rn.f32 	%f13, %f12, %f11, 0f3F800000;
	div.rn.f32 	%f14, %f1, %f13;
	add.s64 	%rd9, %rd5, %rd7;
	ld.global.f32 	%f15, [%rd9];
	mul.f32 	%f16, %f15, %f14;
	add.s64 	%rd10, %rd6, %rd7;
	st.global.f32 	[%rd10], %f16;
$L__BB2_2:
	ret;

}
	// .globl	residual_add_kernel
.visible .entry residual_add_kernel(
	.param .u64 .ptr .align 1 residual_add_kernel_param_0,
	.param .u64 .ptr .align 1 residual_add_kernel_param_1,
	.param .u32 residual_add_kernel_param_2
)
{
	.reg .pred 	%p<2>;
	.reg .b32 	%r<6>;
	.reg .b32 	%f<4>;
	.reg .b64 	%rd<8>;

	ld.param.u64 	%rd1, [residual_add_kernel_param_0];
	ld.param.u64 	%rd2, [residual_add_kernel_param_1];
	ld.param.u32 	%r2, [residual_add_kernel_param_2];
	mov.u32 	%r3, %ctaid.x;
	mov.u32 	%r4, %ntid.x;
	mov.u32 	%r5, %tid.x;
	mad.lo.s32 	%r1, %r3, %r4, %r5;
	setp.ge.s32 	%p1, %r1, %r2;
	@%p1 bra 	$L__BB3_2;
	cvta.to.global.u64 	%rd3, %rd2;
	cvta.to.global.u64 	%rd4, %rd1;
	mul.wide.s32 	%rd5, %r1, 4;
	add.s64 	%rd6, %rd3, %rd5;
	ld.global.f32 	%f1, [%rd6];
	add.s64 	%rd7, %rd4, %rd5;
	ld.global.f32 	%f2, [%rd7];
	add.f32 	%f3, %f1, %f2;
	st.global.f32 	[%rd7], %f3;
$L__BB3_2:
	ret;

}
	// .globl	rope_kernel
.visible .entry rope_kernel(
	.param .u64 .ptr .align 1 rope_kernel_param_0,
	.param .u64 .ptr .align 1 rope_kernel_param_1,
	.param .u64 .ptr .align 1 rope_kernel_param_2,
	.param .u64 .ptr .align 1 rope_kernel_param_3,
	.param .u32 rope_kernel_param_4,
	.param .u32 rope_kernel_param_5,
	.param .u32 rope_kernel_param_6
)
{
	.reg .pred 	%p<4>;
	.reg .b32 	%r<9>;
	.reg .b32 	%f<17>;
	.reg .b64 	%rd<16>;

	ld.param.u64 	%rd1, [rope_kernel_param_0];
	ld.param.u64 	%rd2, [rope_kernel_param_1];
	ld.param.u64 	%rd3, [rope_kernel_param_2];
	ld.param.u64 	%rd4, [rope_kernel_param_3];
	ld.param.u32 	%r4, [rope_kernel_param_4];
	ld.param.u32 	%r5, [rope_kernel_param_5];
	ld.param.u32 	%r6, [rope_kernel_param_6];
	mov.u32 	%r1, %ctaid.x;
	mov.u32 	%r2, %tid.x;
	shl.b32 	%r3, %r2, 1;
	setp.ge.s32 	%p1, %r3, %r6;
	@%p1 bra 	$L__BB4_5;
	cvta.to.global.u64 	%rd5, %rd3;
	cvta.to.global.u64 	%rd6, %rd4;
	mul.wide.u32 	%rd7, %r2, 4;
	add.s64 	%rd8, %rd5, %rd7;
	ld.global.f32 	%f1, [%rd8];
	add.s64 	%rd9, %rd6, %rd7;
	ld.global.f32 	%f2, [%rd9];
	setp.ge.s32 	%p2, %r1, %r4;
	@%p2 bra 	$L__BB4_3;
	mad.lo.s32 	%r7, %r6, %r1, %r3;
	cvta.to.global.u64 	%rd10, %rd1;
	mul.wide.u32 	%rd11, %r7, 4;
	add.s64 	%rd12, %rd10, %rd11;
	ld.global.f32 	%f3, [%rd12];
	ld.global.f32 	%f4, [%rd12+4];
	mul.f32 	%f5, %f1, %f3;
	mul.f32 	%f6, %f2, %f4;
	sub.f32 	%f7, %f5, %f6;
	st.global.f32 	[%rd12], %f7;
	mul.f32 	%f8, %f1, %f4;
	fma.rn.f32 	%f9, %f2, %f3, %f8;
	st.global.f32 	[%rd12+4], %f9;
$L__BB4_3:
	setp.ge.s32 	%p3, %r1, %r5;
	@%p3 bra 	$L__BB4_5;
	mad.lo.s32 	%r8, %r6, %r1, %r3;
	cvta.to.global.u64 	%rd13, %rd2;
	mul.wide.u32 	%rd14, %r8, 4;
	add.s64 	%rd15, %rd13, %rd14;
	ld.global.f32 	%f10, [%rd15];
	ld.global.f32 	%f11, [%rd15+4];
	mul.f32 	%f12, %f1, %f10;
	mul.f32 	%f13, %f2, %f11;
	sub.f32 	%f14, %f12, %f13;
	st.global.f32 	[%rd15], %f14;
	mul.f32 	%f15, %f1, %f11;
	fma.rn.f32 	%f16, %f2, %f10, %f15;
	st.global.f32 	[%rd15+4], %f16;
$L__BB4_5:
	ret;

}
	// .globl	gqa_attention_kernel
.visible .entry gqa_attention_kernel(
	.param .u64 .ptr .align 1 gqa_attention_kernel_param_0,
	.param .u64 .ptr .align 1 gqa_attention_kernel_param_1,
	.param .u64 .ptr .align 1 gqa_attention_kernel_param_2,
	.param .u64 .ptr .align 1 gqa_attention_kernel_param_3,
	.param .u32 gqa_attention_kernel_param_4,
	.param .u32 gqa_attention_kernel_param_5,
	.param .u32 gqa_attention_kernel_param_6,
	.param .u32 gqa_attention_kernel_param_7,
	.param .u32 gqa_attention_kernel_param_8,
	.param .f32 gqa_attention_kernel_param_9
)
{
	.reg .pred 	%p<59>;
	.reg .b32 	%r<182>;
	.reg .b32 	%f<319>;
	.reg .b64 	%rd<83>;

	ld.param.u64 	%rd10, [gqa_attention_kernel_param_0];
	ld.param.u64 	%rd11, [gqa_attention_kernel_param_1];
	ld.param.u64 	%rd12, [gqa_attention_kernel_param_2];
	ld.param.u64 	%rd13, [gqa_attention_kernel_param_3];
	ld.param.u32 	%r61, [gqa_attention_kernel_param_4];
	ld.param.u32 	%r62, [gqa_attention_kernel_param_5];
	ld.param.u32 	%r58, [gqa_attention_kernel_param_6];
	ld.param.u32 	%r59, [gqa_attention_kernel_param_7];
	ld.param.u32 	%r60, [gqa_attention_kernel_param_8];
	cvta.to.global.u64 	%rd1, %rd12;
	cvta.to.global.u64 	%rd2, %rd11;
	cvta.to.global.u64 	%rd3, %rd13;
	cvta.to.global.u64 	%rd4, %rd10;
	mov.u32 	%r1, %ctaid.x;
	div.s32 	%r63, %r61, %r62;
	div.s32 	%r2, %r1, %r63;
	mov.u32 	%r174, %tid.x;
	setp.ge.s32 	%p1, %r174, %r58;
	mov.f32 	%f306, 0fD01502F9;
	@%p1 bra 	$L__BB5_19;
	mul.lo.s32 	%r4, %r60, %r1;
	setp.lt.s32 	%p2, %r60, 1;
	mov.u32 	%r5, %ntid.x;
	@%p2 bra 	$L__BB5_17;
	and.b32  	%r6, %r60, 15;
	and.b32  	%r7, %r60, 7;
	and.b32  	%r8, %r60, 3;
	mov.f32 	%f306, 0fD01502F9;
	cvt.u64.u32 	%rd39, %r4;
	mov.u32 	%r166, %r174;
$L__BB5_3:
	add.s32 	%r68, %r60, -1;
	setp.lt.u32 	%p4, %r68, 15;
	mad.lo.s32 	%r69, %r2, %r59, %r166;
	mul.lo.s32 	%r10, %r69, %r60;
	mov.f32 	%f304, 0f00000000;
	mov.b32 	%r169, 0;
	@%p4 bra 	$L__BB5_6;
	mov.f32 	%f304, 0f00000000;
	mov.b32 	%r167, 0;
$L__BB5_5:
	.pragma "nounroll";
	add.s32 	%r71, %r167, %r4;
	mul.wide.u32 	%rd14, %r71, 4;
	add.s64 	%rd15, %rd2, %rd14;
	ld.global.f32 	%f56, [%rd15];
	add.s32 	%r72, %r10, %r167;
	mul.wide.s32 	%rd16, %r72, 4;
	add.s64 	%rd17, %rd1, %rd16;
	ld.global.f32 	%f57, [%rd17];
	fma.rn.f32 	%f58, %f56, %f57, %f304;
	ld.global.f32 	%f59, [%rd15+4];
	ld.global.f32 	%f60, [%rd17+4];
	fma.rn.f32 	%f61, %f59, %f60, %f58;
	ld.global.f32 	%f62, [%rd15+8];
	ld.global.f32 	%f63, [%rd17+8];
	fma.rn.f32 	%f64, %f62, %f63, %f61;
	ld.global.f32 	%f65, [%rd15+12];
	ld.global.f32 	%f66, [%rd17+12];
	fma.rn.f32 	%f67, %f65, %f66, %f64;
	ld.global.f32 	%f68, [%rd15+16];
	ld.global.f32 	%f69, [%rd17+16];
	fma.rn.f32 	%f70, %f68, %f69, %f67;
	ld.global.f32 	%f71, [%rd15+20];
	ld.global.f32 	%f72, [%rd17+20];
	fma.rn.f32 	%f73, %f71, %f72, %f70;
	ld.global.f32 	%f74, [%rd15+24];
	ld.global.f32 	%f75, [%rd17+24];
	fma.rn.f32 	%f76, %f74, %f75, %f73;
	ld.global.f32 	%f77, [%rd15+28];
	ld.global.f32 	%f78, [%rd17+28];
	fma.rn.f32 	%f79, %f77, %f78, %f76;
	ld.global.f32 	%f80, [%rd15+32];
	ld.global.f32 	%f81, [%rd17+32];
	fma.rn.f32 	%f82, %f80, %f81, %f79;
	ld.global.f32 	%f83, [%rd15+36];
	ld.global.f32 	%f84, [%rd17+36];
	fma.rn.f32 	%f85, %f83, %f84, %f82;
	ld.global.f32 	%f86, [%rd15+40];
	ld.global.f32 	%f87, [%rd17+40];
	fma.rn.f32 	%f88, %f86, %f87, %f85;
	ld.global.f32 	%f89, [%rd15+44];
	ld.global.f32 	%f90, [%rd17+44];
	fma.rn.f32 	%f91, %f89, %f90, %f88;
	ld.global.f32 	%f92, [%rd15+48];
	ld.global.f32 	%f93, [%rd17+48];
	fma.rn.f32 	%f94, %f92, %f93, %f91;
	ld.global.f32 	%f95, [%rd15+52];
	ld.global.f32 	%f96, [%rd17+52];
	fma.rn.f32 	%f97, %f95, %f96, %f94;
	ld.global.f32 	%f98, [%rd15+56];
	ld.global.f32 	%f99, [%rd17+56];
	fma.rn.f32 	%f100, %f98, %f99, %f97;
	ld.global.f32 	%f101, [%rd15+60];
	ld.global.f32 	%f102, [%rd17+60];
	fma.rn.f32 	%f304, %f101, %f102, %f100;
	add.s32 	%r167, %r167, 16;
	and.b32  	%r169, %r60, 2147483632;
	setp.ne.s32 	%p5, %r167, %r169;
	@%p5 bra 	$L__BB5_5;
$L__BB5_6:
	setp.eq.s32 	%p6, %r6, 0;
	@%p6 bra 	$L__BB5_16;
	add.s32 	%r73, %r6, -1;
	setp.lt.u32 	%p7, %r73, 7;
	@%p7 bra 	$L__BB5_9;
	add.s32 	%r74, %r169, %r4;
	mul.wide.u32 	%rd18, %r74, 4;
	add.s64 	%rd19, %rd2, %rd18;
	ld.global.f32 	%f104, [%rd19];
	add.s32 	%r75, %r10, %r169;
	mul.wide.s32 	%rd20, %r75, 4;
	add.s64 	%rd21, %rd1, %rd20;
	ld.global.f32 	%f105, [%rd21];
	fma.rn.f32 	%f106, %f104, %f105, %f304;
	cvt.u64.u32 	%rd23, %r169;
	add.s64 	%rd24, %rd23, %rd39;
	shl.b64 	%rd25, %rd24, 2;
	add.s64 	%rd26, %rd2, %rd25;
	ld.global.f32 	%f107, [%rd26+4];
	ld.global.f32 	%f108, [%rd21+4];
	fma.rn.f32 	%f109, %f107, %f108, %f106;
	ld.global.f32 	%f110, [%rd26+8];
	ld.global.f32 	%f111, [%rd21+8];
	fma.rn.f32 	%f112, %f110, %f111, %f109;
	ld.global.f32 	%f113, [%rd26+12];
	ld.global.f32 	%f114, [%rd21+12];
	fma.rn.f32 	%f115, %f113, %f114, %f112;
	ld.global.f32 	%f116, [%rd26+16];
	ld.global.f32 	%f117, [%rd21+16];
	fma.rn.f32 	%f118, %f116, %f117, %f115;
	ld.global.f32 	%f119, [%rd26+20];
	ld.global.f32 	%f120, [%rd21+20];
	fma.rn.f32 	%f121, %f119, %f120, %f118;
	ld.global.f32 	%f122, [%rd26+24];
	ld.global.f32 	%f123, [%rd21+24];
	fma.rn.f32 	%f124, %f122, %f123, %f121;
	ld.global.f32 	%f125, [%rd26+28];
	ld.global.f32 	%f126, [%rd21+28];
	fma.rn.f32 	%f304, %f125, %f126, %f124;
	add.s32 	%r169, %r169, 8;
$L__BB5_9:
	setp.eq.s32 	%p8, %r7, 0;
	@%p8 bra 	$L__BB5_16;
	add.s32 	%r76, %r7, -1;
	setp.lt.u32 	%p9, %r76, 3;
	@%p9 bra 	$L__BB5_12;
	add.s32 	%r77, %r169, %r4;
	mul.wide.u32 	%rd27, %r77, 4;
	add.s64 	%rd28, %rd2, %rd27;
	ld.global.f32 	%f128, [%rd28];
	add.s32 	%r78, %r10, %r169;
	mul.wide.s32 	%rd29, %r78, 4;
	add.s64 	%rd30, %rd1, %rd29;
	ld.global.f32 	%f129, [%rd30];
	fma.rn.f32 	%f130, %f128, %f129, %f304;
	cvt.u64.u32 	%rd32, %r169;
	add.s64 	%rd33, %rd32, %rd39;
	shl.b64 	%rd34, %rd33, 2;
	add.s64 	%rd35, %rd2, %rd34;
	ld.global.f32 	%f131, [%rd35+4];
	ld.global.f32 	%f132, [%rd30+4];
	fma.rn.f32 	%f133, %f131, %f132, %f130;
	ld.global.f32 	%f134, [%rd35+8];
	ld.global.f32 	%f135, [%rd30+8];
	fma.rn.f32 	%f136, %f134, %f135, %f133;
	ld.global.f32 	%f137, [%rd35+12];
	ld.global.f32 	%f138, [%rd30+12];
	fma.rn.f32 	%f304, %f137, %f138, %f136;
	add.s32 	%r169, %r169, 4;
$L__BB5_12:
	setp.eq.s32 	%p10, %r8, 0;
	@%p10 bra 	$L__BB5_16;
	setp.eq.s32 	%p11, %r8, 1;
	add.s32 	%r79, %r169, %r4;
	mul.wide.u32 	%rd36, %r79, 4;
	add.s64 	%rd37, %rd2, %rd36;
	ld.global.f32 	%f139, [%rd37];
	add.s32 	%r80, %r10, %r169;
	mul.wide.s32 	%rd38, %r80, 4;
	add.s64 	%rd5, %rd1, %rd38;
	ld.global.f32 	%f140, [%rd5];
	fma.rn.f32 	%f304, %f139, %f140, %f304;
	@%p11 bra 	$L__BB5_16;
	setp.eq.s32 	%p12, %r8, 2;
	cvt.u64.u32 	%rd40, %r169;
	add.s64 	%rd41, %rd40, %rd39;
	shl.b64 	%rd42, %rd41, 2;
	add.s64 	%rd6, %rd2, %rd42;
	ld.global.f32 	%f141, [%rd6+4];
	ld.global.f32 	%f142, [%rd5+4];
	fma.rn.f32 	%f304, %f141, %f142, %f304;
	@%p12 bra 	$L__BB5_16;
	ld.global.f32 	%f143, [%rd6+8];
	ld.global.f32 	%f144, [%rd5+8];
	fma.rn.f32 	%f304, %f143, %f144, %f304;
$L__BB5_16:
	ld.param.f32 	%f295, [gqa_attention_kernel_param_9];
	mul.f32 	%f145, %f295, %f304;
	shl.b32 	%r81, %r166, 2;
	mov.u32 	%r82, smem;
	add.s32 	%r83, %r82, %r81;
	st.shared.f32 	[%r83], %f145;
	max.f32 	%f306, %f306, %f145;
	add.s32 	%r166, %r166, %r5;
	setp.lt.s32 	%p13, %r166, %r58;
	@%p13 bra 	$L__BB5_3;
	bra.uni 	$L__BB5_19;
$L__BB5_17:
	ld.param.f32 	%f294, [gqa_attention_kernel_param_9];
	mul.f32 	%f17, %f294, 0f00000000;
	mov.f32 	%f306, 0fD01502F9;
	mov.u32 	%r65, smem;
	mov.u32 	%r171, %r174;
$L__BB5_18:
	shl.b32 	%r64, %r171, 2;
	add.s32 	%r66, %r65, %r64;
	st.shared.f32 	[%r66], %f17;
	max.f32 	%f306, %f306, %f17;
	add.s32 	%r171, %r171, %r5;
	setp.lt.s32 	%p3, %r171, %r58;
	@%p3 bra 	$L__BB5_18;
$L__BB5_19:
	shl.b32 	%r84, %r58, 2;
	mov.u32 	%r85, smem;
	add.s32 	%r22, %r85, %r84;
	and.b32  	%r23, %r174, 31;
	mov.b32 	%r86, %f306;
	shfl.sync.down.b32	%r87|%p14, %r86, 16, 31, -1;
	mov.b32 	%f146, %r87;
	max.f32 	%f147, %f306, %f146;
	mov.b32 	%r88, %f147;
	shfl.sync.down.b32	%r89|%p15, %r88, 8, 31, -1;
	mov.b32 	%f148, %r89;
	max.f32 	%f149, %f147, %f148;
	mov.b32 	%r90, %f149;
	shfl.sync.down.b32	%r91|%p16, %r90, 4, 31, -1;
	mov.b32 	%f150, %r91;
	max.f32 	%f151, %f149, %f150;
	mov.b32 	%r92, %f151;
	shfl.sync.down.b32	%r93|%p17, %r92, 2, 31, -1;
	mov.b32 	%f152, %r93;
	max.f32 	%f153, %f151, %f152;
	mov.b32 	%r94, %f153;
	shfl.sync.down.b32	%r95|%p18, %r94, 1, 31, -1;
	mov.b32 	%f154, %r95;
	max.f32 	%f21, %f153, %f154;
	setp.ne.s32 	%p19, %r23, 0;
	shr.u32 	%r96, %r174, 3;
	and.b32  	%r97, %r96, 124;
	add.s32 	%r24, %r22, %r97;
	@%p19 bra 	$L__BB5_21;
	st.shared.f32 	[%r24], %f21;
$L__BB5_21:
	bar.sync 	0;
	setp.gt.u32 	%p20, %r174, 31;
	shl.b32 	%r98, %r23, 2;
	add.s32 	%r25, %r22, %r98;
	@%p20 bra 	$L__BB5_26;
	mov.u32 	%r99, %ntid.x;
	shr.u32 	%r100, %r99, 5;
	setp.ge.u32 	%p21, %r23, %r100;
	mov.f32 	%f307, 0fD01502F9;
	@%p21 bra 	$L__BB5_24;
	ld.shared.f32 	%f307, [%r25];
$L__BB5_24:
	setp.ne.s32 	%p22, %r23, 0;
	mov.b32 	%r101, %f307;
	shfl.sync.down.b32	%r102|%p23, %r101, 16, 31, -1;
	mov.b32 	%f156, %r102;
	max.f32 	%f157, %f307, %f156;
	mov.b32 	%r103, %f157;
	shfl.sync.down.b32	%r104|%p24, %r103, 8, 31, -1;
	mov.b32 	%f158, %r104;
	max.f32 	%f159, %f157, %f158;
	mov.b32 	%r105, %f159;
	shfl.sync.down.b32	%r106|%p25, %r105, 4, 31, -1;
	mov.b32 	%f160, %r106;
	max.f32 	%f161, %f159, %f160;
	mov.b32 	%r107, %f161;
	shfl.sync.down.b32	%r108|%p26, %r107, 2, 31, -1;
	mov.b32 	%f162, %r108;
	max.f32 	%f163, %f161, %f162;
	mov.b32 	%r109, %f163;
	shfl.sync.down.b32	%r110|%p27, %r109, 1, 31, -1;
	mov.b32 	%f164, %r110;
	max.f32 	%f24, %f163, %f164;
	@%p22 bra 	$L__BB5_26;
	st.shared.f32 	[%r22], %f24;
$L__BB5_26:
	setp.ge.s32 	%p28, %r174, %r58;
	bar.sync 	0;
	mov.f32 	%f309, 0f00000000;
	@%p28 bra 	$L__BB5_29;
	ld.shared.f32 	%f25, [%r22];
	mov.f32 	%f309, 0f00000000;
	mov.u32 	%r26, %ntid.x;
	mov.u32 	%r172, %r174;
$L__BB5_28:
	shl.b32 	%r111, %r172, 2;
	add.s32 	%r113, %r85, %r111;
	ld.shared.f32 	%f167, [%r113];
	sub.f32 	%f168, %f167, %f25;
	fma.rn.f32 	%f169, %f168, 0f3BBB989D, 0f3F000000;
	cvt.sat.f32.f32 	%f170, %f169;
	mov.f32 	%f171, 0f4B400001;
	mov.f32 	%f172, 0f437C0000;
	fma.rm.f32 	%f173, %f170, %f172, %f171;
	add.f32 	%f174, %f173, 0fCB40007F;
	neg.f32 	%f175, %f174;
	fma.rn.f32 	%f176, %f168, 0f3FB8AA3B, %f175;
	fma.rn.f32 	%f177, %f168, 0f32A57060, %f176;
	mov.b32 	%r114, %f173;
	shl.b32 	%r115, %r114, 23;
	mov.b32 	%f178, %r115;
	ex2.approx.ftz.f32 	%f179, %f177;
	mul.f32 	%f180, %f179, %f178;
	st.shared.f32 	[%r113], %f180;
	add.f32 	%f309, %f309, %f180;
	add.s32 	%r172, %r172, %r26;
	setp.lt.s32 	%p29, %r172, %r58;
	@%p29 bra 	$L__BB5_28;
$L__BB5_29:
	setp.ne.s32 	%p30, %r23, 0;
	mov.b32 	%r116, %f309;
	shfl.sync.down.b32	%r117|%p31, %r116, 16, 31, -1;
	mov.b32 	%f181, %r117;
	add.f32 	%f182, %f309, %f181;
	mov.b32 	%r118, %f182;
	shfl.sync.down.b32	%r119|%p32, %r118, 8, 31, -1;
	mov.b32 	%f183, %r119;
	add.f32 	%f184, %f182, %f183;
	mov.b32 	%r120, %f184;
	shfl.sync.down.b32	%r121|%p33, %r120, 4, 31, -1;
	mov.b32 	%f185, %r121;
	add.f32 	%f186, %f184, %f185;
	mov.b32 	%r122, %f186;
	shfl.sync.down.b32	%r123|%p34, %r122, 2, 31, -1;
	mov.b32 	%f187, %r123;
	add.f32 	%f188, %f186, %f187;
	mov.b32 	%r124, %f188;
	shfl.sync.down.b32	%r125|%p35, %r124, 1, 31, -1;
	mov.b32 	%f189, %r125;
	add.f32 	%f29, %f188, %f189;
	@%p30 bra 	$L__BB5_31;
	st.shared.f32 	[%r24], %f29;
$L__BB5_31:
	setp.gt.u32 	%p36, %r174, 31;
	bar.sync 	0;
	@%p36 bra 	$L__BB5_36;
	mov.u32 	%r126, %ntid.x;
	shr.u32 	%r127, %r126, 5;
	setp.ge.u32 	%p37, %r23, %r127;
	mov.f32 	%f310, 0f00000000;
	@%p37 bra 	$L__BB5_34;
	ld.shared.f32 	%f310, [%r25];
$L__BB5_34:
	setp.ne.s32 	%p38, %r23, 0;
	mov.b32 	%r128, %f310;
	shfl.sync.down.b32	%r129|%p39, %r128, 16, 31, -1;
	mov.b32 	%f191, %r129;
	add.f32 	%f192, %f310, %f191;
	mov.b32 	%r130, %f192;
	shfl.sync.down.b32	%r131|%p40, %r130, 8, 31, -1;
	mov.b32 	%f193, %r131;
	add.f32 	%f194, %f192, %f193;
	mov.b32 	%r132, %f194;
	shfl.sync.down.b32	%r133|%p41, %r132, 4, 31, -1;
	mov.b32 	%f195, %r133;
	add.f32 	%f196, %f194, %f195;
	mov.b32 	%r134, %f196;
	shfl.sync.down.b32	%r135|%p42, %r134, 2, 31, -1;
	mov.b32 	%f197, %r135;
	add.f32 	%f198, %f196, %f197;
	mov.b32 	%r136, %f198;
	shfl.sync.down.b32	%r137|%p43, %r136, 1, 31, -1;
	mov.b32 	%f199, %r137;
	add.f32 	%f32, %f198, %f199;
	@%p38 bra 	$L__BB5_36;
	st.shared.f32 	[%r22], %f32;
$L__BB5_36:
	setp.ge.s32 	%p44, %r174, %r58;
	bar.sync 	0;
	ld.shared.f32 	%f33, [%r22];
	@%p44 bra 	$L__BB5_39;
	mov.u32 	%r29, %ntid.x;
	rcp.rn.f32 	%f34, %f33;
	mov.u32 	%r173, %r174;
$L__BB5_38:
	shl.b32 	%r138, %r173, 2;
	add.s32 	%r140, %r85, %r138;
	ld.shared.f32 	%f200, [%r140];
	mul.f32 	%f201, %f34, %f200;
	st.shared.f32 	[%r140], %f201;
	add.s32 	%r173, %r173, %r29;
	setp.lt.s32 	%p45, %r173, %r58;
	@%p45 bra 	$L__BB5_38;
$L__BB5_39:
	bar.sync 	0;
	mul.lo.s32 	%r32, %r60, %r1;
	setp.ge.s32 	%p46, %r174, %r60;
	@%p46 bra 	$L__BB5_57;
	setp.gt.s32 	%p47, %r58, 0;
	mul.lo.s32 	%r33, %r2, %r59;
	mov.u32 	%r34, %ntid.x;
	@%p47 bra 	$L__BB5_41;
	bra.uni 	$L__BB5_56;
$L__BB5_41:
	and.b32  	%r35, %r58, 15;
	and.b32  	%r36, %r58, 7;
	and.b32  	%r37, %r58, 3;
	mul.lo.s32 	%r143, %r2, %r60;
	mul.lo.s32 	%r38, %r143, %r59;
	mul.wide.s32 	%rd8, %r60, 4;
$L__BB5_42:
	setp.lt.u32 	%p49, %r58, 16;
	mov.f32 	%f318, 0f00000000;
	mov.b32 	%r179, 0;
	@%p49 bra 	$L__BB5_45;
	and.b32  	%r146, %r58, 2147483632;
	neg.s32 	%r177, %r146;
	add.s32 	%r175, %r38, %r174;
	add.s32 	%r176, %r85, 32;
	mov.f32 	%f318, 0f00000000;
$L__BB5_44:
	.pragma "nounroll";
	and.b32  	%r179, %r58, 2147483632;
	ld.shared.v4.f32 	{%f205, %f206, %f207, %f208}, [%r176+-32];
	mul.wide.s32 	%rd45, %r175, 4;
	add.s64 	%rd46, %rd3, %rd45;
	ld.global.f32 	%f209, [%rd46];
	fma.rn.f32 	%f210, %f205, %f209, %f318;
	add.s64 	%rd48, %rd46, %rd8;
	ld.global.f32 	%f211, [%rd48];
	fma.rn.f32 	%f212, %f206, %f211, %f210;
	add.s64 	%rd49, %rd48, %rd8;
	ld.global.f32 	%f213, [%rd49];
	fma.rn.f32 	%f214, %f207, %f213, %f212;
	add.s64 	%rd50, %rd49, %rd8;
	ld.global.f32 	%f215, [%rd50];
	fma.rn.f32 	%f216, %f208, %f215, %f214;
	ld.shared.v4.f32 	{%f217, %f218, %f219, %f220}, [%r176+-16];
	add.s64 	%rd51, %rd50, %rd8;
	ld.global.f32 	%f221, [%rd51];
	fma.rn.f32 	%f222, %f217, %f221, %f216;
	add.s64 	%rd52, %rd51, %rd8;
	ld.global.f32 	%f223, [%rd52];
	fma.rn.f32 	%f224, %f218, %f223, %f222;
	add.s64 	%rd53, %rd52, %rd8;
	ld.global.f32 	%f225, [%rd53];
	fma.rn.f32 	%f226, %f219, %f225, %f224;
	add.s64 	%rd54, %rd53, %rd8;
	ld.global.f32 	%f227, [%rd54];
	fma.rn.f32 	%f228, %f220, %f227, %f226;
	ld.shared.v4.f32 	{%f229, %f230, %f231, %f232}, [%r176];
	add.s64 	%rd55, %rd54, %rd8;
	ld.global.f32 	%f233, [%rd55];
	fma.rn.f32 	%f234, %f229, %f233, %f228;
	add.s64 	%rd56, %rd55, %rd8;
	ld.global.f32 	%f235, [%rd56];
	fma.rn.f32 	%f236, %f230, %f235, %f234;
	add.s64 	%rd57, %rd56, %rd8;
	ld.global.f32 	%f237, [%rd57];
	fma.rn.f32 	%f238, %f231, %f237, %f236;
	add.s64 	%rd58, %rd57, %rd8;
	ld.global.f32 	%f239, [%rd58];
	fma.rn.f32 	%f240, %f232, %f239, %f238;
	ld.shared.v4.f32 	{%f241, %f242, %f243, %f244}, [%r176+16];
	add.s64 	%rd59, %rd58, %rd8;
	ld.global.f32 	%f245, [%rd59];
	fma.rn.f32 	%f246, %f241, %f245, %f240;
	add.s64 	%rd60, %rd59, %rd8;
	ld.global.f32 	%f247, [%rd60];
	fma.rn.f32 	%f248, %f242, %f247, %f246;
	add.s64 	%rd61, %rd60, %rd8;
	ld.global.f32 	%f249, [%rd61];
	fma.rn.f32 	%f250, %f243, %f249, %f248;
	add.s64 	%rd62, %rd61, %rd8;
	ld.global.f32 	%f251, [%rd62];
	fma.rn.f32 	%f318, %f244, %f251, %f250;
	add.s32 	%r177, %r177, 16;
	add.s32 	%r176, %r176, 64;
	shl.b32 	%r148, %r60, 4;
	add.s32 	%r175, %r175, %r148;
	setp.ne.s32 	%p50, %r177, 0;
	@%p50 bra 	$L__BB5_44;
$L__BB5_45:
	setp.eq.s32 	%p51, %r35, 0;
	@%p51 bra 	$L__BB5_55;
	add.s32 	%r149, %r35, -1;
	setp.lt.u32 	%p52, %r149, 7;
	@%p52 bra 	$L__BB5_48;
	add.s32 	%r150, %r179, %r33;
	mad.lo.s32 	%r151, %r150, %r60, %r174;
	shl.b32 	%r152, %r179, 2;
	add.s32 	%r154, %r85, %r152;
	ld.shared.f32 	%f253, [%r154];
	mul.wide.s32 	%rd63, %r151, 4;
	add.s64 	%rd64, %rd3, %rd63;
	ld.global.f32 	%f254, [%rd64];
	fma.rn.f32 	%f255, %f253, %f254, %f318;
	ld.shared.f32 	%f256, [%r154+4];
	mul.wide.s32 	%rd65, %r60, 4;
	add.s64 	%rd66, %rd64, %rd65;
	ld.global.f32 	%f257, [%rd66];
	fma.rn.f32 	%f258, %f256, %f257, %f255;
	ld.shared.f32 	%f259, [%r154+8];
	add.s64 	%rd67, %rd66, %rd65;
	ld.global.f32 	%f260, [%rd67];
	fma.rn.f32 	%f261, %f259, %f260, %f258;
	ld.shared.f32 	%f262, [%r154+12];
	add.s64 	%rd68, %rd67, %rd65;
	ld.global.f32 	%f263, [%rd68];
	fma.rn.f32 	%f264, %f262, %f263, %f261;
	ld.shared.f32 	%f265, [%r154+16];
	add.s64 	%rd69, %rd68, %rd65;
	ld.global.f32 	%f266, [%rd69];
	fma.rn.f32 	%f267, %f265, %f266, %f264;
	ld.shared.f32 	%f268, [%r154+20];
	add.s64 	%rd70, %rd69, %rd65;
	ld.global.f32 	%f269, [%rd70];
	fma.rn.f32 	%f270, %f268, %f269, %f267;
	ld.shared.f32 	%f271, [%r154+24];
	add.s64 	%rd71, %rd70, %rd65;
	ld.global.f32 	%f272, [%rd71];
	fma.rn.f32 	%f273, %f271, %f272, %f270;
	ld.shared.f32 	%f274, [%r154+28];
	add.s64 	%rd72, %rd71, %rd65;
	ld.global.f32 	%f275, [%rd72];
	fma.rn.f32 	%f318, %f274, %f275, %f273;
	add.s32 	%r179, %r179, 8;
$L__BB5_48:
	setp.eq.s32 	%p53, %r36, 0;
	@%p53 bra 	$L__BB5_55;
	add.s32 	%r155, %r36, -1;
	setp.lt.u32 	%p54, %r155, 3;
	@%p54 bra 	$L__BB5_51;
	add.s32 	%r156, %r179, %r33;
	mad.lo.s32 	%r157, %r156, %r60, %r174;
	shl.b32 	%r158, %r179, 2;
	add.s32 	%r160, %r85, %r158;
	ld.shared.f32 	%f277, [%r160];
	mul.wide.s32 	%rd73, %r157, 4;
	add.s64 	%rd74, %rd3, %rd73;
	ld.global.f32 	%f278, [%rd74];
	fma.rn.f32 	%f279, %f277, %f278, %f318;
	ld.shared.f32 	%f280, [%r160+4];
	add.s64 	%rd76, %rd74, %rd8;
	ld.global.f32 	%f281, [%rd76];
	fma.rn.f32 	%f282, %f280, %f281, %f279;
	ld.shared.f32 	%f283, [%r160+8];
	add.s64 	%rd77, %rd76, %rd8;
	ld.global.f32 	%f284, [%rd77];
	fma.rn.f32 	%f285, %f283, %f284, %f282;
	ld.shared.f32 	%f286, [%r160+12];
	add.s64 	%rd78, %rd77, %rd8;
	ld.global.f32 	%f287, [%rd78];
	fma.rn.f32 	%f318, %f286, %f287, %f285;
	add.s32 	%r179, %r179, 4;
$L__BB5_51:
	setp.eq.s32 	%p55, %r37, 0;
	@%p55 bra 	$L__BB5_55;
	setp.eq.s32 	%p56, %r37, 1;
	add.s32 	%r161, %r179, %r33;
	mad.lo.s32 	%r162, %r161, %r60, %r174;
	shl.b32 	%r163, %r179, 2;
	add.s32 	%r54, %r85, %r163;
	ld.shared.f32 	%f288, [%r54];
	mul.wide.s32 	%rd79, %r162, 4;
	add.s64 	%rd7, %rd3, %rd79;
	ld.global.f32 	%f289, [%rd7];
	fma.rn.f32 	%f318, %f288, %f289, %f318;
	@%p56 bra 	$L__BB5_55;
	setp.eq.s32 	%p57, %r37, 2;
	ld.shared.f32 	%f290, [%r54+4];
	add.s64 	%rd9, %rd7, %rd8;
	ld.global.f32 	%f291, [%rd9];
	fma.rn.f32 	%f318, %f290, %f291, %f318;
	@%p57 bra 	$L__BB5_55;
	ld.shared.f32 	%f292, [%r54+8];
	add.s64 	%rd80, %rd9, %rd8;
	ld.global.f32 	%f293, [%rd80];
	fma.rn.f32 	%f318, %f292, %f293, %f318;
$L__BB5_55:
	add.s32 	%r165, %r174, %r32;
	mul.wide.s32 	%rd81, %r165, 4;
	add.s64 	%rd82, %rd4, %rd81;
	st.global.f32 	[%rd82], %f318;
	add.s32 	%r174, %r174, %r34;
	setp.lt.s32 	%p58, %r174, %r60;
	@%p58 bra 	$L__BB5_42;
	bra.uni 	$L__BB5_57;
$L__BB5_56:
	add.s32 	%r141, %r174, %r32;
	mul.wide.s32 	%rd43, %r141, 4;
	add.s64 	%rd44, %rd4, %rd43;
	mov.b32 	%r142, 0;
	st.global.u32 	[%rd44], %r142;
	add.s32 	%r174, %r174, %r34;
	setp.lt.s32 	%p48, %r174, %r60;
	@%p48 bra 	$L__BB5_56;
$L__BB5_57:
	ret;

}
	// .globl	kv_cache_update_kernel
.visible .entry kv_cache_update_kernel(
	.param .u64 .ptr .align 1 kv_cache_update_kernel_param_0,
	.param .u64 .ptr .align 1 kv_cache_update_kernel_param_1,
	.param .u64 .ptr .align 1 kv_cache_update_kernel_param_2,
	.param .u64 .ptr .align 1 kv_cache_update_kernel_param_3,
	.param .u32 kv_cache_update_kernel_param_4,
	.param .u32 kv_cache_update_kernel_param_5,
	.param .u32 kv_cache_update_kernel_param_6,
	.param .u32 kv_cache_update_kernel_param_7
)
{
	.reg .pred 	%p<4>;
	.reg .b32 	%r<10>;
	.reg .b32 	%f<3>;
	.reg .b64 	%rd<15>;

	ld.param.u64 	%rd1, [kv_cache_update_kernel_param_0];
	ld.param.u64 	%rd2, [kv_cache_update_kernel_param_1];
	ld.param.u64 	%rd3, [kv_cache_update_kernel_param_2];
	ld.param.u64 	%rd4, [kv_cache_update_kernel_param_3];
	ld.param.u32 	%r6, [kv_cache_update_kernel_param_4];
	ld.param.u32 	%r3, [kv_cache_update_kernel_param_5];
	ld.param.u32 	%r4, [kv_cache_update_kernel_param_6];
	ld.param.u32 	%r5, [kv_cache_update_kernel_param_7];
	mov.u32 	%r1, %ctaid.x;
	mov.u32 	%r2, %tid.x;
	setp.ge.s32 	%p1, %r1, %r6;
	setp.ge.s32 	%p2, %r2, %r5;
	or.pred  	%p3, %p1, %p2;
	@%p3 bra 	$L__BB6_2;
	cvta.to.global.u64 	%rd5, %rd3;
	cvta.to.global.u64 	%rd6, %rd1;
	cvta.to.global.u64 	%rd7, %rd4;
	cvta.to.global.u64 	%rd8, %rd2;
	mad.lo.s32 	%r7, %r4, %r1, %r3;
	mad.lo.s32 	%r8, %r7, %r5, %r2;
	mad.lo.s32 	%r9, %r5, %r1, %r2;
	mul.wide.u32 	%rd9, %r9, 4;
	add.s64 	%rd10, %rd5, %rd9;
	ld.global.f32 	%f1, [%rd10];
	mul.wide.s32 	%rd11, %r8, 4;
	add.s64 	%rd12, %rd6, %rd11;
	st.global.f32 	[%rd12], %f1;
	add.s64 	%rd13, %rd7, %rd9;
	ld.global.f32 	%f2, [%rd13];
	add.s64 	%rd14, %rd8, %rd11;
	st.global.f32 	[%rd14], %f2;
$L__BB6_2:
	ret;

}
	// .globl	argmax_kernel
.visible .entry argmax_kernel(
	.param .u64 .ptr .align 1 argmax_kernel_param_0,
	.param .u64 .ptr .align 1 argmax_kernel_param_1,
	.param .u32 argmax_kernel_param_2
)
{
	.reg .pred 	%p<21>;
	.reg .b32 	%r<28>;
	.reg .b32 	%f<25>;
	.reg .b64 	%rd<7>;
	// demoted variable
	.shared .align 4 .b8 _ZZ13argmax_kernelE9s_max_val[1024];
	// demoted variable
	.shared .align 4 .b8 _ZZ13argmax_kernelE9s_max_idx[1024];
	ld.param.u64 	%rd2, [argmax_kernel_param_0];
	ld.param.u64 	%rd3, [argmax_kernel_param_1];
	ld.param.u32 	%r10, [argmax_kernel_param_2];
	mov.u32 	%r1, %tid.x;
	setp.ge.s32 	%p1, %r1, %r10;
	mov.b32 	%r27, 0;
	mov.f32 	%f24, 0fD01502F9;
	@%p1 bra 	$L__BB7_3;
	mov.u32 	%r2, %ntid.x;
	cvta.to.global.u64 	%rd1, %rd3;
	mov.f32 	%f24, 0fD01502F9;
	mov.b32 	%r27, 0;
	mov.u32 	%r25, %r1;
$L__BB7_2:
	mul.wide.s32 	%rd4, %r25, 4;
	add.s64 	%rd5, %rd1, %rd4;
	ld.global.f32 	%f14, [%rd5];
	setp.gt.f32 	%p2, %f14, %f24;
	selp.f32 	%f24, %f14, %f24, %p2;
	selp.b32 	%r27, %r25, %r27, %p2;
	add.s32 	%r25, %r25, %r2;
	setp.lt.s32 	%p3, %r25, %r10;
	@%p3 bra 	$L__BB7_2;
$L__BB7_3:
	shl.b32 	%r13, %r1, 2;
	mov.u32 	%r14, _ZZ13argmax_kernelE9s_max_val;
	add.s32 	%r8, %r14, %r13;
	st.shared.f32 	[%r8], %f24;
	mov.u32 	%r15, _ZZ13argmax_kernelE9s_max_idx;
	add.s32 	%r9, %r15, %r13;
	st.shared.u32 	[%r9], %r27;
	bar.sync 	0;
	setp.gt.u32 	%p4, %r1, 127;
	@%p4 bra 	$L__BB7_6;
	ld.shared.f32 	%f4, [%r8+512];
	ld.shared.f32 	%f15, [%r8];
	setp.leu.f32 	%p5, %f4, %f15;
	@%p5 bra 	$L__BB7_6;
	st.shared.f32 	[%r8], %f4;
	ld.shared.u32 	%r16, [%r9+512];
	st.shared.u32 	[%r9], %r16;
$L__BB7_6:
	bar.sync 	0;
	setp.gt.u32 	%p6, %r1, 63;
	@%p6 bra 	$L__BB7_9;
	ld.shared.f32 	%f5, [%r8+256];
	ld.shared.f32 	%f16, [%r8];
	setp.leu.f32 	%p7, %f5, %f16;
	@%p7 bra 	$L__BB7_9;
	st.shared.f32 	[%r8], %f5;
	ld.shared.u32 	%r17, [%r9+256];
	st.shared.u32 	[%r9], %r17;
$L__BB7_9:
	bar.sync 	0;
	setp.gt.u32 	%p8, %r1, 31;
	@%p8 bra 	$L__BB7_12;
	ld.shared.f32 	%f6, [%r8+128];
	ld.shared.f32 	%f17, [%r8];
	setp.leu.f32 	%p9, %f6, %f17;
	@%p9 bra 	$L__BB7_12;
	st.shared.f32 	[%r8], %f6;
	ld.shared.u32 	%r18, [%r9+128];
	st.shared.u32 	[%r9], %r18;
$L__BB7_12:
	bar.sync 	0;
	setp.gt.u32 	%p10, %r1, 15;
	@%p10 bra 	$L__BB7_15;
	ld.shared.f32 	%f7, [%r8+64];
	ld.shared.f32 	%f18, [%r8];
	setp.leu.f32 	%p11, %f7, %f18;
	@%p11 bra 	$L__BB7_15;
	st.shared.f32 	[%r8], %f7;
	ld.shared.u32 	%r19, [%r9+64];
	st.shared.u32 	[%r9], %r19;
$L__BB7_15:
	bar.sync 	0;
	setp.gt.u32 	%p12, %r1, 7;
	@%p12 bra 	$L__BB7_18;
	ld.shared.f32 	%f8, [%r8+32];
	ld.shared.f32 	%f19, [%r8];
	setp.leu.f32 	%p13, %f8, %f19;
	@%p13 bra 	$L__BB7_18;
	st.shared.f32 	[%r8], %f8;
	ld.shared.u32 	%r20, [%r9+32];
	st.shared.u32 	[%r9], %r20;
$L__BB7_18:
	bar.sync 	0;
	setp.gt.u32 	%p14, %r1, 3;
	@%p14 bra 	$L__BB7_21;
	ld.shared.f32 	%f9, [%r8+16];
	ld.shared.f32 	%f20, [%r8];
	setp.leu.f32 	%p15, %f9, %f20;
	@%p15 bra 	$L__BB7_21;
	st.shared.f32 	[%r8], %f9;
	ld.shared.u32 	%r21, [%r9+16];
	st.shared.u32 	[%r9], %r21;
$L__BB7_21:
	bar.sync 	0;
	setp.gt.u32 	%p16, %r1, 1;
	@%p16 bra 	$L__BB7_24;
	ld.shared.f32 	%f10, [%r8+8];
	ld.shared.f32 	%f21, [%r8];
	setp.leu.f32 	%p17, %f10, %f21;
	@%p17 bra 	$L__BB7_24;
	st.shared.f32 	[%r8], %f10;
	ld.shared.u32 	%r22, [%r9+8];
	st.shared.u32 	[%r9], %r22;
$L__BB7_24:
	bar.sync 	0;
	setp.ne.s32 	%p18, %r1, 0;
	@%p18 bra 	$L__BB7_27;
	ld.shared.f32 	%f11, [_ZZ13argmax_kernelE9s_max_val+4];
	ld.shared.f32 	%f22, [%r8];
	setp.leu.f32 	%p19, %f11, %f22;
	@%p19 bra 	$L__BB7_27;
	st.shared.f32 	[%r8], %f11;
	ld.shared.u32 	%r23, [_ZZ13argmax_kernelE9s_max_idx+4];
	st.shared.u32 	[%r9], %r23;
$L__BB7_27:
	setp.ne.s32 	%p20, %r1, 0;
	bar.sync 	0;
	@%p20 bra 	$L__BB7_29;
	ld.shared.u32 	%r24, [_ZZ13argmax_kernelE9s_max_idx];
	cvta.to.global.u64 	%rd6, %rd2;
	st.global.u32 	[%rd6], %r24;
$L__BB7_29:
	ret;

}


// ===== COMPILED SASS (sm_100) =====

	.target	sm_100

	.elftype	@"ET_EXEC"


//--------------------- .note.nv.tkinfo           --------------------------
	.section	.note.nv.tkinfo,"",@"SHT_NOTE"
	.sectionflags	@"SHF_NOTE_NV_TKINFO"
	.tkinfo
        /*0018*/ 	.word	0x00000002
        /*0030*/ 	.string	""
        /*0030*/ 	.string	"ptxas"
        /*0030*/ 	.string	"Cuda compilation tools, release 13.0, V13.0.88"
        /*0030*/ 	.string	"Build cuda_13.0.r13.0/compiler.36424714_0"
        /*0030*/ 	.string	"-arch sm_100 -m 64 "



//--------------------- .note.nv.cuinfo           --------------------------
	.section	.note.nv.cuinfo,"",@"SHT_NOTE"
	.sectionflags	@"SHF_NOTE_NV_CUINFO"
        /*0018*/ 	.short	0x0002
        /*001a*/ 	.short	0x0064
        /*001c*/ 	.short	0x0082
	.zero		2


//--------------------- .nv.info                  --------------------------
	.section	.nv.info,"",@"SHT_CUDA_INFO"
	.align	4


	//----- nvinfo : EIATTR_REGCOUNT
	.align		4
        /*0000*/ 	.byte	0x04, 0x2f
        /*0002*/ 	.short	(.L_1 - .L_0)
	.align		4
.L_0:
        /*0004*/ 	.word	index@(add_bias_kernel)
        /*0008*/ 	.word	0x0000000a


	//----- nvinfo : EIATTR_FRAME_SIZE
	.align		4
.L_1:
        /*000c*/ 	.byte	0x04, 0x11
        /*000e*/ 	.short	(.L_3 - .L_2)
	.align		4
.L_2:
        /*0010*/ 	.word	index@(add_bias_kernel)
        /*0014*/ 	.word	0x00000000


	//----- nvinfo : EIATTR_REGCOUNT
	.align		4
.L_3:
        /*0018*/ 	.byte	0x04, 0x2f
        /*001a*/ 	.short	(.L_5 - .L_4)
	.align		4
.L_4:
        /*001c*/ 	.word	index@(rmsnorm_kernel)
        /*0020*/ 	.word	0x00000014


	//----- nvinfo : EIATTR_FRAME_SIZE
	.align		4
.L_5:
        /*0024*/ 	.byte	0x04, 0x11
        /*0026*/ 	.short	(.L_7 - .L_6)
	.align		4
.L_6:
        /*0028*/ 	.word	index@($__internal_2_$__cuda_sm3x_div_rn_noftz_f32_slowpath)
        /*002c*/ 	.word	0x00000000


	//----- nvinfo : EIATTR_FRAME_SIZE
	.align		4
.L_7:
        /*0030*/ 	.byte	0x04, 0x11
        /*0032*/ 	.short	(.L_9 - .L_8)
	.align		4
.L_8:
        /*0034*/ 	.word	index@(rmsnorm_kernel)
        /*0038*/ 	.word	0x00000000


	//----- nvinfo : EIATTR_REGCOUNT
	.align		4
.L_9:
        /*003c*/ 	.byte	0x04, 0x2f
        /*003e*/ 	.short	(.L_11 - .L_10)
	.align		4
.L_10:
        /*0040*/ 	.word	index@(swiglu_kernel)
        /*0044*/ 	.word	0x00000010


	//----- nvinfo : EIATTR_FRAME_SIZE
	.align		4
.L_11:
        /*0048*/ 	.byte	0x04, 0x11
        /*004a*/ 	.short	(.L_13 - .L_12)
	.align		4
.L_12:
        /*004c*/ 	.word	index@($__internal_1_$__cuda_sm3x_div_rn_noftz_f32_slowpath)
        /*0050*/ 	.word	0x00000000


	//----- nvinfo : EIATTR_FRAME_SIZE
	.align		4
.L_13:
        /*0054*/ 	.byte	0x04, 0x11
        /*0056*/ 	.short	(.L_15 - .L_14)
	.align		4
.L_14:
        /*0058*/ 	.word	index@(swiglu_kernel)
        /*005c*/ 	.word	0x00000000


	//----- nvinfo : EIATTR_REGCOUNT
	.align		4
.L_15:
        /*0060*/ 	.byte	0x04, 0x2f
        /*0062*/ 	.short	(.L_17 - .L_16)
	.align		4
.L_16:
        /*0064*/ 	.word	index@(residual_add_kernel)
        /*0068*/ 	.word	0x0000000a


	//----- nvinfo : EIATTR_FRAME_SIZE
	.align		4
.L_17:
        /*006c*/ 	.byte	0x04, 0x11
        /*006e*/ 	.short	(.L_19 - .L_18)
	.align		4
.L_18:
        /*0070*/ 	.word	index@(residual_add_kernel)
        /*0074*/ 	.word	0x00000000


	//----- nvinfo : EIATTR_REGCOUNT
	.align		4
.L_19:
        /*0078*/ 	.byte	0x04, 0x2f
        /*007a*/ 	.short	(.L_21 - .L_20)
	.align		4
.L_20:
        /*007c*/ 	.word	index@(rope_kernel)
        /*0080*/ 	.word	0x00000012


	//----- nvinfo : EIATTR_FRAME_SIZE
	.align		4
.L_21:
        /*0084*/ 	.byte	0x04, 0x11
        /*0086*/ 	.short	(.L_23 - .L_22)
	.align		4
.L_22:
        /*0088*/ 	.word	index@(rope_kernel)
        /*008c*/ 	.word	0x00000000


	//----- nvinfo : EIATTR_REGCOUNT
	.align		4
.L_23:
        /*0090*/ 	.byte	0x04, 0x2f
        /*0092*/ 	.short	(.L_25 - .L_24)
	.align		4
.L_24:
        /*0094*/ 	.word	index@(gqa_attention_kernel)
        /*0098*/ 	.word	0x00000020


	//----- nvinfo : EIATTR_FRAME_SIZE
	.align		4
.L_25:
        /*009c*/ 	.byte	0x04, 0x11
        /*009e*/ 	.short	(.L_27 - .L_26)
	.align		4
.L_26:
        /*00a0*/ 	.word	index@($__internal_0_$__cuda_sm20_rcp_rn_f32_slowpath)
        /*00a4*/ 	.word	0x00000000


	//----- nvinfo : EIATTR_FRAME_SIZE
	.align		4
.L_27:
        /*00a8*/ 	.byte	0x04, 0x11
        /*00aa*/ 	.short	(.L_29 - .L_28)
	.align		4
.L_28:
        /*00ac*/ 	.word	index@(gqa_attention_kernel)
        /*00b0*/ 	.word	0x00000000


	//----- nvinfo : EIATTR_REGCOUNT
	.align		4
.L_29:
        /*00b4*/ 	.byte	0x04, 0x2f
        /*00b6*/ 	.short	(.L_31 - .L_30)
	.align		4
.L_30:
        /*00b8*/ 	.word	index@(kv_cache_update_kernel)
        /*00bc*/ 	.word	0x00000010


	//----- nvinfo : EIATTR_FRAME_SIZE
	.align		4
.L_31:
        /*00c0*/ 	.byte	0x04, 0x11
        /*00c2*/ 	.short	(.L_33 - .L_32)
	.align		4
.L_32:
        /*00c4*/ 	.word	index@(kv_cache_update_kernel)
        /*00c8*/ 	.word	0x00000000


	//----- nvinfo : EIATTR_REGCOUNT
	.align		4
.L_33:
        /*00cc*/ 	.byte	0x04, 0x2f
        /*00ce*/ 	.short	(.L_35 - .L_34)
	.align		4
.L_34:
        /*00d0*/ 	.word	index@(argmax_kernel)
        /*00d4*/ 	.word	0x0000000d


	//----- nvinfo : EIATTR_FRAME_SIZE
	.align		4
.L_35:
        /*00d8*/ 	.byte	0x04, 0x11
        /*00da*/ 	.short	(.L_37 - .L_36)
	.align		4
.L_36:
        /*00dc*/ 	.word	index@(argmax_kernel)
        /*00e0*/ 	.word	0x00000000


	//----- nvinfo : EIATTR_MIN_STACK_SIZE
	.align		4
.L_37:
        /*00e4*/ 	.byte	0x04, 0x12
        /*00e6*/ 	.short	(.L_39 - .L_38)
	.align		4
.L_38:
        /*00e8*/ 	.word	index@(argmax_kernel)
        /*00ec*/ 	.word	0x00000000


	//----- nvinfo : EIATTR_MIN_STACK_SIZE
	.align		4
.L_39:
        /*00f0*/ 	.byte	0x04, 0x12
        /*00f2*/ 	.short	(.L_41 - .L_40)
	.align		4
.L_40:
        /*00f4*/ 	.word	index@(kv_cache_update_kernel)
        /*00f8*/ 	.word	0x00000000


	//----- nvinfo : EIATTR_MIN_STACK_SIZE
	.align		4
.L_41:
        /*00fc*/ 	.byte	0x04, 0x12
        /*00fe*/ 	.short	(.L_43 - .L_42)
	.align		4
.L_42:
        /*0100*/ 	.word	index@(gqa_attention_kernel)
        /*0104*/ 	.word	0x00000000


	//----- nvinfo : EIATTR_MIN_STACK_SIZE
	.align		4
.L_43:
        /*0108*/ 	.byte	0x04, 0x12
        /*010a*/ 	.short	(.L_45 - .L_44)
	.align		4
.L_44:
        /*010c*/ 	.word	index@(rope_kernel)
        /*0110*/ 	.word	0x00000000


	//----- nvinfo : EIATTR_MIN_STACK_SIZE
	.align		4
.L_45:
        /*0114*/ 	.byte	0x04, 0x12
        /*0116*/ 	.short	(.L_47 - .L_46)
	.align		4
.L_46:
        /*0118*/ 	.word	index@(residual_add_kernel)
        /*011c*/ 	.word	0x00000000


	//----- nvinfo : EIATTR_MIN_STACK_SIZE
	.align		4
.L_47:
        /*0120*/ 	.byte	0x04, 0x12
        /*0122*/ 	.short	(.L_49 - .L_48)
	.align		4
.L_48:
        /*0124*/ 	.word	index@(swiglu_kernel)
        /*0128*/ 	.word	0x00000000


	//----- nvinfo : EIATTR_MIN_STACK_SIZE
	.align		4
.L_49:
        /*012c*/ 	.byte	0x04, 0x12
        /*012e*/ 	.short	(.L_51 - .L_50)
	.align		4
.L_50:
        /*0130*/ 	.word	index@(rmsnorm_kernel)
        /*0134*/ 	.word	0x00000000


	//----- nvinfo : EIATTR_MIN_STACK_SIZE
	.align		4
.L_51:
        /*0138*/ 	.byte	0x04, 0x12
        /*013a*/ 	.short	(.L_53 - .L_52)
	.align		4
.L_52:
        /*013c*/ 	.word	index@(add_bias_kernel)
        /*0140*/ 	.word	0x00000000
.L_53:


//--------------------- .nv.compat                --------------------------
	.section	.nv.compat,"",@"SHT_CUDA_COMPAT_INFO"
	.align	4
        /*0000*/ 	.byte	0x02, 0x09, 0x00, 0x00, 0x02, 0x02, 0x01, 0x00, 0x02, 0x05, 0x05, 0x00, 0x03, 0x07, 0x01, 0x01
        /*0010*/ 	.byte	0x02, 0x03, 0x00, 0x00, 0x02, 0x06, 0x01, 0x00, 0x04, 0x0b, 0x08, 0x00, 0x01, 0x00, 0x00, 0x00
        /*0020*/ 	.byte	0x00, 0x00, 0x00, 0x00


//--------------------- .nv.info.argmax_kernel    --------------------------
	.section	.nv.info.argmax_kernel,"",@"SHT_CUDA_INFO"
	.sectionflags	@""
	.align	4


	//----- nvinfo : EIATTR_CUDA_API_VERSION
	.align		4
        /*0000*/ 	.byte	0x04, 0x37
        /*0002*/ 	.short	(.L_55 - .L_54)
.L_54:
        /*0004*/ 	.word	0x00000082


	//----- nvinfo : EIATTR_KPARAM_INFO
	.align		4
.L_55:
        /*0008*/ 	.byte	0x04, 0x17
        /*000a*/ 	.short	(.L_57 - .L_56)
.L_56:
        /*000c*/ 	.word	0x00000000
        /*0010*/ 	.short	0x0002
        /*0012*/ 	.short	0x0010
        /*0014*/ 	.byte	0x00, 0xf0, 0x11, 0x00


	//----- nvinfo : EIATTR_KPARAM_INFO
	.align		4
.L_57:
        /*0018*/ 	.byte	0x04, 0x17
        /*001a*/ 	.short	(.L_59 - .L_58)
.L_58:
        /*001c*/ 	.word	0x00000000
        /*0020*/ 	.short	0x0001
        /*0022*/ 	.short	0x0008
        /*0024*/ 	.byte	0x00, 0xf5, 0x21, 0x00


	//----- nvinfo : EIATTR_KPARAM_INFO
	.align		4
.L_59:
        /*0028*/ 	.byte	0x04, 0x17
        /*002a*/ 	.short	(.L_61 - .L_60)
.L_60:
        /*002c*/ 	.word	0x00000000
        /*0030*/ 	.short	0x0000
        /*0032*/ 	.short	0x0000
        /*0034*/ 	.byte	0x00, 0xf5, 0x21, 0x00


	//----- nvinfo : EIATTR_SPARSE_MMA_MASK
	.align		4
.L_61:
        /*0038*/ 	.byte	0x03, 0x50
        /*003a*/ 	.short	0x0000


	//----- nvinfo : EIATTR_MAXREG_COUNT
	.align		4
        /*003c*/ 	.byte	0x03, 0x1b
        /*003e*/ 	.short	0x00ff


	//----- nvinfo : EIATTR_NUM_BARRIERS
	.align		4
        /*0040*/ 	.byte	0x02, 0x4c
        /*0042*/ 	.byte	0x01
	.zero		1


	//----- nvinfo : EIATTR_MERCURY_ISA_VERSION
	.align		4
        /*0044*/ 	.byte	0x03, 0x5f
        /*0046*/ 	.short	0x0101


	//----- nvinfo : EIATTR_VRC_CTA_INIT_COUNT
	.align		4
        /*0048*/ 	.byte	0x02, 0x4a
	.zero		1
	.zero		1


	//----- nvinfo : EIATTR_EXIT_INSTR_OFFSETS
	.align		4
        /*004c*/ 	.byte	0x04, 0x1c
        /*004e*/ 	.short	(.L_63 - .L_62)


	//   ....[0]....
.L_62:
        /*0050*/ 	.word	0x00000790


	//   ....[1]....
        /*0054*/ 	.word	0x000007d0


	//----- nvinfo : EIATTR_CRS_STACK_SIZE
	.align		4
.L_63:
        /*0058*/ 	.byte	0x04, 0x1e
        /*005a*/ 	.short	(.L_65 - .L_64)
.L_64:
        /*005c*/ 	.word	0x00000000


	//----- nvinfo : EIATTR_CBANK_PARAM_SIZE
	.align		4
.L_65:
        /*0060*/ 	.byte	0x03, 0x19
        /*0062*/ 	.short	0x0014


	//----- nvinfo : EIATTR_PARAM_CBANK
	.align		4
        /*0064*/ 	.byte	0x04, 0x0a
        /*0066*/ 	.short	(.L_67 - .L_66)
	.align		4
.L_66:
        /*0068*/ 	.word	index@(.nv.constant0.argmax_kernel)
        /*006c*/ 	.short	0x0380
        /*006e*/ 	.short	0x0014


	//----- nvinfo : EIATTR_SW_WAR
	.align		4
.L_67:
        /*0070*/ 	.byte	0x04, 0x36
        /*0072*/ 	.short	(.L_69 - .L_68)
.L_68:
        /*0074*/ 	.word	0x00000008
.L_69:


//--------------------- .nv.info.kv_cache_update_kernel --------------------------
	.section	.nv.info.kv_cache_update_kernel,"",@"SHT_CUDA_INFO"
	.sectionflags	@""
	.align	4


	//----- nvinfo : EIATTR_CUDA_API_VERSION
	.align		4
        /*0000*/ 	.byte	0x04, 0x37
        /*0002*/ 	.short	(.L_71 - .L_70)
.L_70:
        /*0004*/ 	.word	0x00000082


	//----- nvinfo : EIATTR_KPARAM_INFO
	.align		4
.L_71:
        /*0008*/ 	.byte	0x04, 0x17
        /*000a*/ 	.short	(.L_73 - .L_72)
.L_72:
        /*000c*/ 	.word	0x00000000
        /*0010*/ 	.short	0x0007
        /*0012*/ 	.short	0x002c
        /*0014*/ 	.byte	0x00, 0xf0, 0x11, 0x00


	//----- nvinfo : EIATTR_KPARAM_INFO
	.align		4
.L_73:
        /*0018*/ 	.byte	0x04, 0x17
        /*001a*/ 	.short	(.L_75 - .L_74)
.L_74:
        /*001c*/ 	.word	0x00000000
        /*0020*/ 	.short	0x0006
        /*0022*/ 	.short	0x0028
        /*0024*/ 	.byte	0x00, 0xf0, 0x11, 0x00


	//----- nvinfo : EIATTR_KPARAM_INFO
	.align		4
.L_75:
        /*0028*/ 	.byte	0x04, 0x17
        /*002a*/ 	.short	(.L_77 - .L_76)
.L_76:
        /*002c*/ 	.word	0x00000000
        /*0030*/ 	.short	0x0005
        /*0032*/ 	.short	0x0024
        /*0034*/ 	.byte	0x00, 0xf0, 0x11, 0x00


	//----- nvinfo : EIATTR_KPARAM_INFO
	.align		4
.L_77:
        /*0038*/ 	.byte	0x04, 0x17
        /*003a*/ 	.short	(.L_79 - .L_78)
.L_78:
        /*003c*/ 	.word	0x00000000
        /*0040*/ 	.short	0x0004
        /*0042*/ 	.short	0x0020
        /*0044*/ 	.byte	0x00, 0xf0, 0x11, 0x00


	//----- nvinfo : EIATTR_KPARAM_INFO
	.align		4
.L_79:
        /*0048*/ 	.byte	0x04, 0x17
        /*004a*/ 	.short	(.L_81 - .L_80)
.L_80:
        /*004c*/ 	.word	0x00000000
        /*0050*/ 	.short	0x0003
        /*0052*/ 	.short	0x0018
        /*0054*/ 	.byte	0x00, 0xf5, 0x21, 0x00


	//----- nvinfo : EIATTR_KPARAM_INFO
	.align		4
.L_81:
        /*0058*/ 	.byte	0x04, 0x17
        /*005a*/ 	.short	(.L_83 - .L_82)
.L_82:
        /*005c*/ 	.word	0x00000000
        /*0060*/ 	.short	0x0002
        /*0062*/ 	.short	0x0010
        /*0064*/ 	.byte	0x00, 0xf5, 0x21, 0x00


	//----- nvinfo : EIATTR_KPARAM_INFO
	.align		4
.L_83:
        /*0068*/ 	.byte	0x04, 0x17
        /*006a*/ 	.short	(.L_85 - .L_84)
.L_84:
        /*006c*/ 	.word	0x00000000
        /*0070*/ 	.short	0x0001
        /*0072*/ 	.short	0x0008
        /*0074*/ 	.byte	0x00, 0xf5, 0x21, 0x00


	//----- nvinfo : EIATTR_KPARAM_INFO
	.align		4
.L_85:
        /*0078*/ 	.byte	0x04, 0x17
        /*007a*/ 	.short	(.L_87 - .L_86)
.L_86:
        /*007c*/ 	.word	0x00000000
        /*0080*/ 	.short	0x0000
        /*0082*/ 	.short	0x0000
        /*0084*/ 	.byte	0x00, 0xf5, 0x21, 0x00


	//----- nvinfo : EIATTR_SPARSE_MMA_MASK
	.align		4
.L_87:
        /*0088*/ 	.byte	0x03, 0x50
        /*008a*/ 	.short	0x0000


	//----- nvinfo : EIATTR_MAXREG_COUNT
	.align		4
        /*008c*/ 	.byte	0x03, 0x1b
        /*008e*/ 	.short	0x00ff


	//----- nvinfo : EIATTR_MERCURY_ISA_VERSION
	.align		4
        /*0090*/ 	.byte	0x03, 0x5f
        /*0092*/ 	.short	0x0101


	//----- nvinfo : EIATTR_VRC_CTA_INIT_COUNT
	.align		4
        /*0094*/ 	.byte	0x02, 0x4a
	.zero		1
	.zero		1


	//----- nvinfo : EIATTR_EXIT_INSTR_OFFSETS
	.align		4
        /*0098*/ 	.byte	0x04, 0x1c
        /*009a*/ 	.short	(.L_89 - .L_88)


	//   ....[0]....
.L_88:
        /*009c*/ 	.word	0x00000070


	//   ....[1]....
        /*00a0*/ 	.word	0x000001a0


	//----- nvinfo : EIATTR_CBANK_PARAM_SIZE
	.align		4
.L_89:
        /*00a4*/ 	.byte	0x03, 0x19
        /*00a6*/ 	.short	0x0030


	//----- nvinfo : EIATTR_PARAM_CBANK
	.align		4
        /*00a8*/ 	.byte	0x04, 0x0a
        /*00aa*/ 	.short	(.L_91 - .L_90)
	.align		4
.L_90:
        /*00ac*/ 	.word	index@(.nv.constant0.kv_cache_update_kernel)
        /*00b0*/ 	.short	0x0380
        /*00b2*/ 	.short	0x0030


	//----- nvinfo : EIATTR_SW_WAR
	.align		4
.L_91:
        /*00b4*/ 	.byte	0x04, 0x36
        /*00b6*/ 	.short	(.L_93 - .L_92)
.L_92:
        /*00b8*/ 	.word	0x00000008
.L_93:


//--------------------- .nv.info.gqa_attention_kernel --------------------------
	.section	.nv.info.gqa_attention_kernel,"",@"SHT_CUDA_INFO"
	.sectionflags	@""
	.align	4


	//----- nvinfo : EIATTR_CUDA_API_VERSION
	.align		4
        /*0000*/ 	.byte	0x04, 0x37
        /*0002*/ 	.short	(.L_95 - .L_94)
.L_94:
        /*0004*/ 	.word	0x00000082


	//----- nvinfo : EIATTR_KPARAM_INFO
	.align		4
.L_95:
        /*0008*/ 	.byte	0x04, 0x17
        /*000a*/ 	.short	(.L_97 - .L_96)
.L_96:
        /*000c*/ 	.word	0x00000000
        /*0010*/ 	.short	0x0009
        /*0012*/ 	.short	0x0034
        /*0014*/ 	.byte	0x00, 0xf0, 0x11, 0x00


	//----- nvinfo : EIATTR_KPARAM_INFO
	.align		4
.L_97:
        /*0018*/ 	.byte	0x04, 0x17
        /*001a*/ 	.short	(.L_99 - .L_98)
.L_98:
        /*001c*/ 	.word	0x00000000
        /*0020*/ 	.short	0x0008
        /*0022*/ 	.short	0x0030
        /*0024*/ 	.byte	0x00, 0xf0, 0x11, 0x00


	//----- nvinfo : EIATTR_KPARAM_INFO
	.align		4
.L_99:
        /*0028*/ 	.byte	0x04, 0x17
        /*002a*/ 	.short	(.L_101 - .L_100)
.L_100:
        /*002c*/ 	.word	0x00000000
        /*0030*/ 	.short	0x0007
        /*0032*/ 	.short	0x002c
        /*0034*/ 	.byte	0x00, 0xf0, 0x11, 0x00


	//----- nvinfo : EIATTR_KPARAM_INFO
	.align		4
.L_101:
        /*0038*/ 	.byte	0x04, 0x17
        /*003a*/ 	.short	(.L_103 - .L_102)
.L_102:
        /*003c*/ 	.word	0x00000000
        /*0040*/ 	.short	0x0006
        /*0042*/ 	.short	0x0028
        /*0044*/ 	.byte	0x00, 0xf0, 0x11, 0x00


	//----- nvinfo : EIATTR_KPARAM_INFO
	.align		4
.L_103:
        /*0048*/ 	.byte	0x04, 0x17
        /*004a*/ 	.short	(.L_105 - .L_104)
.L_104:
        /*004c*/ 	.word	0x00000000
        /*0050*/ 	.short	0x0005
        /*0052*/ 	.short	0x0024
        /*0054*/ 	.byte	0x00, 0xf0, 0x11, 0x00


	//----- nvinfo : EIATTR_KPARAM_INFO
	.align		4
.L_105:
        /*0058*/ 	.byte	0x04, 0x17
        /*005a*/ 	.short	(.L_107 - .L_106)
.L_106:
        /*005c*/ 	.word	0x00000000
        /*0060*/ 	.short	0x0004
        /*0062*/ 	.short	0x0020
        /*0064*/ 	.byte	0x00, 0xf0, 0x11, 0x00


	//----- nvinfo : EIATTR_KPARAM_INFO
	.align		4
.L_107:
        /*0068*/ 	.byte	0x04, 0x17
        /*006a*/ 	.short	(.L_109 - .L_108)
.L_108:
        /*006c*/ 	.word	0x00000000
        /*0070*/ 	.short	0x0003
        /*0072*/ 	.short	0x0018
        /*0074*/ 	.byte	0x00, 0xf5, 0x21, 0x00


	//----- nvinfo : EIATTR_KPARAM_INFO
	.align		4
.L_109:
        /*0078*/ 	.byte	0x04, 0x17
        /*007a*/ 	.short	(.L_111 - .L_110)
.L_110:
        /*007c*/ 	.word	0x00000000
        /*0080*/ 	.short	0x0002
        /*0082*/ 	.short	0x0010
        /*0084*/ 	.byte	0x00, 0xf5, 0x21, 0x00


	//----- nvinfo : EIATTR_KPARAM_INFO
	.align		4
.L_111:
        /*0088*/ 	.byte	0x04, 0x17
        /*008a*/ 	.short	(.L_113 - .L_112)
.L_112:
        /*008c*/ 	.word	0x00000000
        /*0090*/ 	.short	0x0001
        /*0092*/ 	.short	0x0008
        /*0094*/ 	.byte	0x00, 0xf5, 0x21, 0x00


	//----- nvinfo : EIATTR_KPARAM_INFO
	.align		4
.L_113:
        /*0098*/ 	.byte	0x04, 0x17
        /*009a*/ 	.short	(.L_115 - .L_114)
.L_114:
        /*009c*/ 	.word	0x00000000
        /*00a0*/ 	.short	0x0000
        /*00a2*/ 	.short	0x0000
        /*00a4*/ 	.byte	0x00, 0xf5, 0x21, 0x00


	//----- nvinfo : EIATTR_SPARSE_MMA_MASK
	.align		4
.L_115:
        /*00a8*/ 	.byte	0x03, 0x50
        /*00aa*/ 	.short	0x0000


	//----- nvinfo : EIATTR_MAXREG_COUNT
	.align		4
        /*00ac*/ 	.byte	0x03, 0x1b
        /*00ae*/ 	.short	0x00ff


	//----- nvinfo : EIATTR_NUM_BARRIERS
	.align		4
        /*00b0*/ 	.byte	0x02, 0x4c
        /*00b2*/ 	.byte	0x01
	.zero		1


	//----- nvinfo : EIATTR_MERCURY_ISA_VERSION
	.align		4
        /*00b4*/ 	.byte	0x03, 0x5f
        /*00b6*/ 	.short	0x0101


	//----- nvinfo : EIATTR_UNUSED_LOAD_BYTE_OFFSET
	.align		4
        /*00b8*/ 	.byte	0x04, 0x44
        /*00ba*/ 	.short	(.L_117 - .L_116)


	//   ....[0]....
.L_116:
        /*00bc*/ 	.word	0x00002340
        /*00c0*/ 	.word	0x00000fff


	//----- nvinfo : EIATTR_COOP_GROUP_MASK_REGIDS
	.align		4
.L_117:
        /*00c4*/ 	.byte	0x04, 0x29
        /*00c6*/ 	.short	(.L_119 - .L_118)


	//   ....[0]....
.L_118:
        /*00c8*/ 	.word	0xffffffff


	//   ....[1]....
        /*00cc*/ 	.word	0xffffffff


	//   ....[2]....
        /*00d0*/ 	.word	0xffffffff


	//   ....[3]....
        /*00d4*/ 	.word	0xffffffff


	//   ....[4]....
        /*00d8*/ 	.word	0xffffffff


	//   ....[5]....
        /*00dc*/ 	.word	0xffffffff


	//   ....[6]....
        /*00e0*/ 	.word	0xffffffff


	//   ....[7]....
        /*00e4*/ 	.word	0xffffffff


	//   ....[8]....
        /*00e8*/ 	.word	0xffffffff


	//   ....[9]....
        /*00ec*/ 	.word	0xffffffff


	//   ....[10]....
        /*00f0*/ 	.word	0xffffffff


	//   ....[11]....
        /*00f4*/ 	.word	0xffffffff


	//   ....[12]....
        /*00f8*/ 	.word	0xffffffff


	//   ....[13]....
        /*00fc*/ 	.word	0xffffffff


	//   ....[14]....
        /*0100*/ 	.word	0xffffffff


	//   ....[15]....
        /*0104*/ 	.word	0xffffffff


	//   ....[16]....
        /*0108*/ 	.word	0xffffffff


	//   ....[17]....
        /*010c*/ 	.word	0xffffffff


	//   ....[18]....
        /*0110*/ 	.word	0xffffffff


	//   ....[19]....
        /*0114*/ 	.word	0xffffffff


	//   ....[20]....
        /*0118*/ 	.word	0x0500000f


	//   ....[21]....
        /*011c*/ 	.word	0x0500000f


	//   ....[22]....
        /*0120*/ 	.word	0x0500000f


	//   ....[23]....
        /*0124*/ 	.word	0x0500000f


	//   ....[24]....
        /*0128*/ 	.word	0x0500000f


	//   ....[25]....
        /*012c*/ 	.word	0x0500000f


	//   ....[26]....
        /*0130*/ 	.word	0x0500000f


	//   ....[27]....
        /*0134*/ 	.word	0x0500000f


	//   ....[28]....
        /*0138*/ 	.word	0x0500000f


	//   ....[29]....
        /*013c*/ 	.word	0x0500000f


	//----- nvinfo : EIATTR_COOP_GROUP_INSTR_OFFSETS
	.align		4
.L_119:
        /*0140*/ 	.byte	0x04, 0x28
        /*0142*/ 	.short	(.L_121 - .L_120)


	//   ....[0]....
.L_120:
        /*0144*/ 	.word	0x00001050


	//   ....[1]....
        /*0148*/ 	.word	0x000010d0


	//   ....[2]....
        /*014c*/ 	.word	0x00001100


	//   ....[3]....
        /*0150*/ 	.word	0x00001130


	//   ....[4]....
        /*0154*/ 	.word	0x00001160


	//   ....[5]....
        /*0158*/ 	.word	0x00001240


	//   ....[6]....
        /*015c*/ 	.word	0x00001260


	//   ....[7]....
        /*0160*/ 	.word	0x00001280


	//   ....[8]....
        /*0164*/ 	.word	0x000012a0


	//   ....[9]....
        /*0168*/ 	.word	0x000012c0


	//   ....[10]....
        /*016c*/ 	.word	0x000014c0


	//   ....[11]....
        /*0170*/ 	.word	0x00001500


	//   ....[12]....
        /*0174*/ 	.word	0x00001520


	//   ....[13]....
        /*0178*/ 	.word	0x00001540


	//   ....[14]....
        /*017c*/ 	.word	0x00001560


	//   ....[15]....
        /*0180*/ 	.word	0x00001620


	//   ....[16]....
        /*0184*/ 	.word	0x00001640


	//   ....[17]....
        /*0188*/ 	.word	0x00001660


	//   ....[18]....
        /*018c*/ 	.word	0x00001680


	//   ....[19]....
        /*0190*/ 	.word	0x000016a0


	//   ....[20]....
        /*0194*/ 	.word	0x000024d0


	//   ....[21]....
        /*0198*/ 	.word	0x00002540


	//   ....[22]....
        /*019c*/ 	.word	0x000025b0


	//   ....[23]....
        /*01a0*/ 	.word	0x00002620


	//   ....[24]....
        /*01a4*/ 	.word	0x00002690


	//   ....[25]....
        /*01a8*/ 	.word	0x00002710


	//   ....[26]....
        /*01ac*/ 	.word	0x00002780


	//   ....[27]....
        /*01b0*/ 	.word	0x000027f0


	//   ....[28]....
        /*01b4*/ 	.word	0x00002860


	//   ....[29]....
        /*01b8*/ 	.word	0x000028d0


	//----- nvinfo : EIATTR_VRC_CTA_INIT_COUNT
	.align		4
.L_121:
        /*01bc*/ 	.byte	0x02, 0x4a
	.zero		1
	.zero		1


	//----- nvinfo : EIATTR_EXIT_INSTR_OFFSETS
	.align		4
        /*01c0*/ 	.byte	0x04, 0x1c
        /*01c2*/ 	.short	(.L_123 - .L_122)


	//   ....[0]....
.L_122:
        /*01c4*/ 	.word	0x000018e0


	//   ....[1]....
        /*01c8*/ 	.word	0x00001990


	//   ....[2]....
        /*01cc*/ 	.word	0x00002470


	//----- nvinfo : EIATTR_CRS_STACK_SIZE
	.align		4
.L_123:
        /*01d0*/ 	.byte	0x04, 0x1e
        /*01d2*/ 	.short	(.L_125 - .L_124)
.L_124:
        /*01d4*/ 	.word	0x00000000


	//----- nvinfo : EIATTR_CBANK_PARAM_SIZE
	.align		4
.L_125:
        /*01d8*/ 	.byte	0x03, 0x19
        /*01da*/ 	.short	0x0038


	//----- nvinfo : EIATTR_PARAM_CBANK
	.align		4
        /*01dc*/ 	.byte	0x04, 0x0a
        /*01de*/ 	.short	(.L_127 - .L_126)
	.align		4
.L_126:
        /*01e0*/ 	.word	index@(.nv.constant0.gqa_attention_kernel)
        /*01e4*/ 	.short	0x0380
        /*01e6*/ 	.short	0x0038


	//----- nvinfo : EIATTR_SW_WAR
	.align		4
.L_127:
        /*01e8*/ 	.byte	0x04, 0x36
        /*01ea*/ 	.short	(.L_129 - .L_128)
.L_128:
        /*01ec*/ 	.word	0x00000008
.L_129:


//--------------------- .nv.info.rope_kernel      --------------------------
	.section	.nv.info.rope_kernel,"",@"SHT_CUDA_INFO"
	.sectionflags	@""
	.align	4


	//----- nvinfo : EIATTR_CUDA_API_VERSION
	.align		4
        /*0000*/ 	.byte	0x04, 0x37
        /*0002*/ 	.short	(.L_131 - .L_130)
.L_130:
        /*0004*/ 	.word	0x00000082


	//----- nvinfo : EIATTR_KPARAM_INFO
	.align		4
.L_131:
        /*0008*/ 	.byte	0x04, 0x17
        /*000a*/ 	.short	(.L_133 - .L_132)
.L_132:
        /*000c*/ 	.word	0x00000000
        /*0010*/ 	.short	0x0006
        /*0012*/ 	.short	0x0028
        /*0014*/ 	.byte	0x00, 0xf0, 0x11, 0x00


	//----- nvinfo : EIATTR_KPARAM_INFO
	.align		4
.L_133:
        /*0018*/ 	.byte	0x04, 0x17
        /*001a*/ 	.short	(.L_135 - .L_134)
.L_134:
        /*001c*/ 	.word	0x00000000
        /*0020*/ 	.short	0x0005
        /*0022*/ 	.short	0x0024
        /*0024*/ 	.byte	0x00, 0xf0, 0x11, 0x00


	//----- nvinfo : EIATTR_KPARAM_INFO
	.align		4
.L_135:
        /*0028*/ 	.byte	0x04, 0x17
        /*002a*/ 	.short	(.L_137 - .L_136)
.L_136:
        /*002c*/ 	.word	0x00000000
        /*0030*/ 	.short	0x0004
        /*0032*/ 	.short	0x0020
        /*0034*/ 	.byte	0x00, 0xf0, 0x11, 0x00


	//----- nvinfo : EIATTR_KPARAM_INFO
	.align		4
.L_137:
        /*0038*/ 	.byte	0x04, 0x17
        /*003a*/ 	.short	(.L_139 - .L_138)
.L_138:
        /*003c*/ 	.word	0x00000000
        /*0040*/ 	.short	0x0003
        /*0042*/ 	.short	0x0018
        /*0044*/ 	.byte	0x00, 0xf5, 0x21, 0x00


	//----- nvinfo : EIATTR_KPARAM_INFO
	.align		4
.L_139:
        /*0048*/ 	.byte	0x04, 0x17
        /*004a*/ 	.short	(.L_141 - .L_140)
.L_140:
        /*004c*/ 	.word	0x00000000
        /*0050*/ 	.short	0x0002
        /*0052*/ 	.short	0x0010
        /*0054*/ 	.byte	0x00, 0xf5, 0x21, 0x00


	//----- nvinfo : EIATTR_KPARAM_INFO
	.align		4
.L_141:
        /*0058*/ 	.byte	0x04, 0x17
        /*005a*/ 	.short	(.L_143 - .L_142)
.L_142:
        /*005c*/ 	.word	0x00000000
        /*0060*/ 	.short	0x0001
        /*0062*/ 	.short	0x0008
        /*0064*/ 	.byte	0x00, 0xf5, 0x21, 0x00


	//----- nvinfo : EIATTR_KPARAM_INFO
	.align		4
.L_143:
        /*0068*/ 	.byte	0x04, 0x17
        /*006a*/ 	.short	(.L_145 - .L_144)
.L_144:
        /*006c*/ 	.word	0x00000000
        /*0070*/ 	.short	0x0000
        /*0072*/ 	.short	0x0000
        /*0074*/ 	.byte	0x00, 0xf5, 0x21, 0x00


	//----- nvinfo : EIATTR_SPARSE_MMA_MASK
	.align		4
.L_145:
        /*0078*/ 	.byte	0x03, 0x50
        /*007a*/ 	.short	0x0000


	//----- nvinfo : EIATTR_MAXREG_COUNT
	.align		4
        /*007c*/ 	.byte	0x03, 0x1b
        /*007e*/ 	.short	0x00ff


	//----- nvinfo : EIATTR_MERCURY_ISA_VERSION
	.align		4
        /*0080*/ 	.byte	0x03, 0x5f
        /*0082*/ 	.short	0x0101


	//----- nvinfo : EIATTR_VRC_CTA_INIT_COUNT
	.align		4
        /*0084*/ 	.byte	0x02, 0x4a
	.zero		1
	.zero		1


	//----- nvinfo : EIATTR_EXIT_INSTR_OFFSETS
	.align		4
        /*0088*/ 	.byte	0x04, 0x1c
        /*008a*/ 	.short	(.L_147 - .L_146)


	//   ....[0]....
.L_146:
        /*008c*/ 	.word	0x00000050


	//   ....[1]....
        /*0090*/ 	.word	0x000001d0


	//   ....[2]....
        /*0094*/ 	.word	0x00000290


	//----- nvinfo : EIATTR_CBANK_PARAM_SIZE
	.align		4
.L_147:
        /*0098*/ 	.byte	0x03, 0x19
        /*009a*/ 	.short	0x002c


	//----- nvinfo : EIATTR_PARAM_CBANK
	.align		4
        /*009c*/ 	.byte	0x04, 0x0a
        /*009e*/ 	.short	(.L_149 - .L_148)
	.align		4
.L_148:
        /*00a0*/ 	.word	index@(.nv.constant0.rope_kernel)
        /*00a4*/ 	.short	0x0380
        /*00a6*/ 	.short	0x002c


	//----- nvinfo : EIATTR_SW_WAR
	.align		4
.L_149:
        /*00a8*/ 	.byte	0x04, 0x36
        /*00aa*/ 	.short	(.L_151 - .L_150)
.L_150:
        /*00ac*/ 	.word	0x00000008
.L_151:


//--------------------- .nv.info.residual_add_kernel --------------------------
	.section	.nv.info.residual_add_kernel,"",@"SHT_CUDA_INFO"
	.sectionflags	@""
	.align	4


	//----- nvinfo : EIATTR_CUDA_API_VERSION
	.align		4
        /*0000*/ 	.byte	0x04, 0x37
        /*0002*/ 	.short	(.L_153 - .L_152)
.L_152:
        /*0004*/ 	.word	0x00000082


	//----- nvinfo : EIATTR_KPARAM_INFO
	.align		4
.L_153:
        /*0008*/ 	.byte	0x04, 0x17
        /*000a*/ 	.short	(.L_155 - .L_154)
.L_154:
        /*000c*/ 	.word	0x00000000
        /*0010*/ 	.short	0x0002
        /*0012*/ 	.short	0x0010
        /*0014*/ 	.byte	0x00, 0xf0, 0x11, 0x00


	//----- nvinfo : EIATTR_KPARAM_INFO
	.align		4
.L_155:
        /*0018*/ 	.byte	0x04, 0x17
        /*001a*/ 	.short	(.L_157 - .L_156)
.L_156:
        /*001c*/ 	.word	0x00000000
        /*0020*/ 	.short	0x0001
        /*0022*/ 	.short	0x0008
        /*0024*/ 	.byte	0x00, 0xf5, 0x21, 0x00


	//----- nvinfo : EIATTR_KPARAM_INFO
	.align		4
.L_157:
        /*0028*/ 	.byte	0x04, 0x17
        /*002a*/ 	.short	(.L_159 - .L_158)
.L_158:
        /*002c*/ 	.word	0x00000000
        /*0030*/ 	.short	0x0000
        /*0032*/ 	.short	0x0000
        /*0034*/ 	.byte	0x00, 0xf5, 0x21, 0x00


	//----- nvinfo : EIATTR_SPARSE_MMA_MASK
	.align		4
.L_159:
        /*0038*/ 	.byte	0x03, 0x50
        /*003a*/ 	.short	0x0000


	//----- nvinfo : EIATTR_MAXREG_COUNT
	.align		4
        /*003c*/ 	.byte	0x03, 0x1b
        /*003e*/ 	.short	0x00ff


	//----- nvinfo : EIATTR_MERCURY_ISA_VERSION
	.align		4
        /*0040*/ 	.byte	0x03, 0x5f
        /*0042*/ 	.short	0x0101


	//----- nvinfo : EIATTR_VRC_CTA_INIT_COUNT
	.align		4
        /*0044*/ 	.byte	0x02, 0x4a
	.zero		1
	.zero		1


	//----- nvinfo : EIATTR_EXIT_INSTR_OFFSETS
	.align		4
        /*0048*/ 	.byte	0x04, 0x1c
        /*004a*/ 	.short	(.L_161 - .L_160)


	//   ....[0]....
.L_160:
        /*004c*/ 	.word	0x00000070


	//   ....[1]....
        /*0050*/ 	.word	0x00000110


	//----- nvinfo : EIATTR_CBANK_PARAM_SIZE
	.align		4
.L_161:
        /*0054*/ 	.byte	0x03, 0x19
        /*0056*/ 	.short	0x0014


	//----- nvinfo : EIATTR_PARAM_CBANK
	.align		4
        /*0058*/ 	.byte	0x04, 0x0a
        /*005a*/ 	.short	(.L_163 - .L_162)
	.align		4
.L_162:
        /*005c*/ 	.word	index@(.nv.constant0.residual_add_kernel)
        /*0060*/ 	.short	0x0380
        /*0062*/ 	.short	0x0014


	//----- nvinfo : EIATTR_SW_WAR
	.align		4
.L_163:
        /*0064*/ 	.byte	0x04, 0x36
        /*0066*/ 	.short	(.L_165 - .L_164)
.L_164:
        /*0068*/ 	.word	0x00000008
.L_165:


//--------------------- .nv.info.swiglu_kernel    --------------------------
	.section	.nv.info.swiglu_kernel,"",@"SHT_CUDA_INFO"
	.sectionflags	@""
	.align	4


	//----- nvinfo : EIATTR_CUDA_API_VERSION
	.align		4
        /*0000*/ 	.byte	0x04, 0x37
        /*0002*/ 	.short	(.L_167 - .L_166)
.L_166:
        /*0004*/ 	.word	0x00000082


	//----- nvinfo : EIATTR_KPARAM_INFO
	.align		4
.L_167:
        /*0008*/ 	.byte	0x04, 0x17
        /*000a*/ 	.short	(.L_169 - .L_168)
.L_168:
        /*000c*/ 	.word	0x00000000
        /*0010*/ 	.short	0x0003
        /*0012*/ 	.short	0x0018
        /*0014*/ 	.byte	0x00, 0xf0, 0x11, 0x00


	//----- nvinfo : EIATTR_KPARAM_INFO
	.align		4
.L_169:
        /*0018*/ 	.byte	0x04, 0x17
        /*001a*/ 	.short	(.L_171 - .L_170)
.L_170:
        /*001c*/ 	.word	0x00000000
        /*0020*/ 	.short	0x0002
        /*0022*/ 	.short	0x0010
        /*0024*/ 	.byte	0x00, 0xf5, 0x21, 0x00


	//----- nvinfo : EIATTR_KPARAM_INFO
	.align		4
.L_171:
        /*0028*/ 	.byte	0x04, 0x17
        /*002a*/ 	.short	(.L_173 - .L_172)
.L_172:
        /*002c*/ 	.word	0x00000000
        /*0030*/ 	.short	0x0001
        /*0032*/ 	.short	0x0008
        /*0034*/ 	.byte	0x00, 0xf5, 0x21, 0x00


	//----- nvinfo : EIATTR_KPARAM_INFO
	.align		4
.L_173:
        /*0038*/ 	.byte	0x04, 0x17
        /*003a*/ 	.short	(.L_175 - .L_174)
.L_174:
        /*003c*/ 	.word	0x00000000
        /*0040*/ 	.short	0x0000
        /*0042*/ 	.short	0x0000
        /*0044*/ 	.byte	0x00, 0xf5, 0x21, 0x00


	//----- nvinfo : EIATTR_SPARSE_MMA_MASK
	.align		4
.L_175:
        /*0048*/ 	.byte	0x03, 0x50
        /*004a*/ 	.short	0x0000


	//----- nvinfo : EIATTR_MAXREG_COUNT
	.align		4
        /*004c*/ 	.byte	0x03, 0x1b
        /*004e*/ 	.short	0x00ff


	//----- nvinfo : EIATTR_MERCURY_ISA_VERSION
	.align		4
        /*0050*/ 	.byte	0x03, 0x5f
        /*0052*/ 	.short	0x0101


	//----- nvinfo : EIATTR_VRC_CTA_INIT_COUNT
	.align		4
        /*0054*/ 	.byte	0x02, 0x4a
	.zero		1
	.zero		1


	//----- nvinfo : EIATTR_EXIT_INSTR_OFFSETS
	.align		4
        /*0058*/ 	.byte	0x04, 0x1c
        /*005a*/ 	.short	(.L_177 - .L_176)


	//   ....[0]....
.L_176:
        /*005c*/ 	.word	0x00000070


	//   ....[1]....
        /*0060*/ 	.word	0x000002a0


	//----- nvinfo : EIATTR_CRS_STACK_SIZE
	.align		4
.L_177:
        /*0064*/ 	.byte	0x04, 0x1e
        /*0066*/ 	.short	(.L_179 - .L_178)
.L_178:
        /*0068*/ 	.word	0x00000000


	//----- nvinfo : EIATTR_CBANK_PARAM_SIZE
	.align		4
.L_179:
        /*006c*/ 	.byte	0x03, 0x19
        /*006e*/ 	.short	0x001c


	//----- nvinfo : EIATTR_PARAM_CBANK
	.align		4
        /*0070*/ 	.byte	0x04, 0x0a
        /*0072*/ 	.short	(.L_181 - .L_180)
	.align		4
.L_180:
        /*0074*/ 	.word	index@(.nv.constant0.swiglu_kernel)
        /*0078*/ 	.short	0x0380
        /*007a*/ 	.short	0x001c


	//----- nvinfo : EIATTR_SW_WAR
	.align		4
.L_181:
        /*007c*/ 	.byte	0x04, 0x36
        /*007e*/ 	.short	(.L_183 - .L_182)
.L_182:
        /*0080*/ 	.word	0x00000008
.L_183:


//--------------------- .nv.info.rmsnorm_kernel   --------------------------
	.section	.nv.info.rmsnorm_kernel,"",@"SHT_CUDA_INFO"
	.sectionflags	@""
	.align	4


	//----- nvinfo : EIATTR_CUDA_API_VERSION
	.align		4
        /*0000*/ 	.byte	0x04, 0x37
        /*0002*/ 	.short	(.L_185 - .L_184)
.L_184:
        /*0004*/ 	.word	0x00000082


	//----- nvinfo : EIATTR_KPARAM_INFO
	.align		4
.L_185:
        /*0008*/ 	.byte	0x04, 0x17
        /*000a*/ 	.short	(.L_187 - .L_186)
.L_186:
        /*000c*/ 	.word	0x00000000
        /*0010*/ 	.short	0x0004
        /*0012*/ 	.short	0x001c
        /*0014*/ 	.byte	0x00, 0xf0, 0x11, 0x00


	//----- nvinfo : EIATTR_KPARAM_INFO
	.align		4
.L_187:
        /*0018*/ 	.byte	0x04, 0x17
        /*001a*/ 	.short	(.L_189 - .L_188)
.L_188:
        /*001c*/ 	.word	0x00000000
        /*0020*/ 	.short	0x0003
        /*0022*/ 	.short	0x0018
        /*0024*/ 	.byte	0x00, 0xf0, 0x11, 0x00


	//----- nvinfo : EIATTR_KPARAM_INFO
	.align		4
.L_189:
        /*0028*/ 	.byte	0x04, 0x17
        /*002a*/ 	.short	(.L_191 - .L_190)
.L_190:
        /*002c*/ 	.word	0x00000000
        /*0030*/ 	.short	0x0002
        /*0032*/ 	.short	0x0010
        /*0034*/ 	.byte	0x00, 0xf5, 0x21, 0x00


	//----- nvinfo : EIATTR_KPARAM_INFO
	.align		4
.L_191:
        /*0038*/ 	.byte	0x04, 0x17
        /*003a*/ 	.short	(.L_193 - .L_192)
.L_192:
        /*003c*/ 	.word	0x00000000
        /*0040*/ 	.short	0x0001
        /*0042*/ 	.short	0x0008
        /*0044*/ 	.byte	0x00, 0xf5, 0x21, 0x00


	//----- nvinfo : EIATTR_KPARAM_INFO
	.align		4
.L_193:
        /*0048*/ 	.byte	0x04, 0x17
        /*004a*/ 	.short	(.L_195 - .L_194)
.L_194:
        /*004c*/ 	.word	0x00000000
        /*0050*/ 	.short	0x0000
        /*0052*/ 	.short	0x0000
        /*0054*/ 	.byte	0x00, 0xf5, 0x21, 0x00


	//----- nvinfo : EIATTR_SPARSE_MMA_MASK
	.align		4
.L_195:
        /*0058*/ 	.byte	0x03, 0x50
        /*005a*/ 	.short	0x0000


	//----- nvinfo : EIATTR_MAXREG_COUNT
	.align		4
        /*005c*/ 	.byte	0x03, 0x1b
        /*005e*/ 	.short	0x00ff


	//----- nvinfo : EIATTR_NUM_BARRIERS
	.align		4
        /*0060*/ 	.byte	0x02, 0x4c
        /*0062*/ 	.byte	0x01
	.zero		1


	//----- nvinfo : EIATTR_MERCURY_ISA_VERSION
	.align		4
        /*0064*/ 	.byte	0x03, 0x5f
        /*0066*/ 	.short	0x0101


	//----- nvinfo : EIATTR_COOP_GROUP_MASK_REGIDS
	.align		4
        /*0068*/ 	.byte	0x04, 0x29
        /*006a*/ 	.short	(.L_197 - .L_196)


	//   ....[0]....
.L_196:
        /*006c*/ 	.word	0xffffffff


	//   ....[1]....
        /*0070*/ 	.word	0xffffffff


	//   ....[2]....
        /*0074*/ 	.word	0xffffffff


	//   ....[3]....
        /*0078*/ 	.word	0xffffffff


	//   ....[4]....
        /*007c*/ 	.word	0xffffffff


	//   ....[5]....
        /*0080*/ 	.word	0xffffffff


	//   ....[6]....
        /*0084*/ 	.word	0xffffffff


	//   ....[7]....
        /*0088*/ 	.word	0xffffffff


	//   ....[8]....
        /*008c*/ 	.word	0xffffffff


	//   ....[9]....
        /*0090*/ 	.word	0xffffffff


	//   ....[10]....
        /*0094*/ 	.word	0x05000008


	//   ....[11]....
        /*0098*/ 	.word	0x05000008


	//   ....[12]....
        /*009c*/ 	.word	0x05000008


	//   ....[13]....
        /*00a0*/ 	.word	0x05000008


	//   ....[14]....
        /*00a4*/ 	.word	0x05000008


	//----- nvinfo : EIATTR_COOP_GROUP_INSTR_OFFSETS
	.align		4
.L_197:
        /*00a8*/ 	.byte	0x04, 0x28
        /*00aa*/ 	.short	(.L_199 - .L_198)


	//   ....[0]....
.L_198:
        /*00ac*/ 	.word	0x00000130


	//   ....[1]....
        /*00b0*/ 	.word	0x00000180


	//   ....[2]....
        /*00b4*/ 	.word	0x000001c0


	//   ....[3]....
        /*00b8*/ 	.word	0x000001e0


	//   ....[4]....
        /*00bc*/ 	.word	0x00000200


	//   ....[5]....
        /*00c0*/ 	.word	0x00000320


	//   ....[6]....
        /*00c4*/ 	.word	0x00000340


	//   ....[7]....
        /*00c8*/ 	.word	0x00000360


	//   ....[8]....
        /*00cc*/ 	.word	0x00000380


	//   ....[9]....
        /*00d0*/ 	.word	0x000003a0


	//   ....[10]....
        /*00d4*/ 	.word	0x00000720


	//   ....[11]....
        /*00d8*/ 	.word	0x00000790


	//   ....[12]....
        /*00dc*/ 	.word	0x00000800


	//   ....[13]....
        /*00e0*/ 	.word	0x00000870


	//   ....[14]....
        /*00e4*/ 	.word	0x000008e0


	//----- nvinfo : EIATTR_VRC_CTA_INIT_COUNT
	.align		4
.L_199:
        /*00e8*/ 	.byte	0x02, 0x4a
	.zero		1
	.zero		1


	//----- nvinfo : EIATTR_EXIT_INSTR_OFFSETS
	.align		4
        /*00ec*/ 	.byte	0x04, 0x1c
        /*00ee*/ 	.short	(.L_201 - .L_200)


	//   ....[0]....
.L_200:
        /*00f0*/ 	.word	0x00000590


	//   ....[1]....
        /*00f4*/ 	.word	0x000006d0


	//----- nvinfo : EIATTR_CRS_STACK_SIZE
	.align		4
.L_201:
        /*00f8*/ 	.byte	0x04, 0x1e
        /*00fa*/ 	.short	(.L_203 - .L_202)
.L_202:
        /*00fc*/ 	.word	0x00000000


	//----- nvinfo : EIATTR_CBANK_PARAM_SIZE
	.align		4
.L_203:
        /*0100*/ 	.byte	0x03, 0x19
        /*0102*/ 	.short	0x0020


	//----- nvinfo : EIATTR_PARAM_CBANK
	.align		4
        /*0104*/ 	.byte	0x04, 0x0a
        /*0106*/ 	.short	(.L_205 - .L_204)
	.align		4
.L_204:
        /*0108*/ 	.word	index@(.nv.constant0.rmsnorm_kernel)
        /*010c*/ 	.short	0x0380
        /*010e*/ 	.short	0x0020


	//----- nvinfo : EIATTR_SW_WAR
	.align		4
.L_205:
        /*0110*/ 	.byte	0x04, 0x36
        /*0112*/ 	.short	(.L_207 - .L_206)
.L_206:
        /*0114*/ 	.word	0x00000008
.L_207:


//--------------------- .nv.info.add_bias_kernel  --------------------------
	.section	.nv.info.add_bias_kernel,"",@"SHT_CUDA_INFO"
	.sectionflags	@""
	.align	4


	//----- nvinfo : EIATTR_CUDA_API_VERSION
	.align		4
        /*0000*/ 	.byte	0x04, 0x37
        /*0002*/ 	.short	(.L_209 - .L_208)
.L_208:
        /*0004*/ 	.word	0x00000082


	//----- nvinfo : EIATTR_KPARAM_INFO
	.align		4
.L_209:
        /*0008*/ 	.byte	0x04, 0x17
        /*000a*/ 	.short	(.L_211 - .L_210)
.L_210:
        /*000c*/ 	.word	0x00000000
        /*0010*/ 	.short	0x0002
        /*0012*/ 	.short	0x0010
        /*0014*/ 	.byte	0x00, 0xf0, 0x11, 0x00


	//----- nvinfo : EIATTR_KPARAM_INFO
	.align		4
.L_211:
        /*0018*/ 	.byte	0x04, 0x17
        /*001a*/ 	.short	(.L_213 - .L_212)
.L_212:
        /*001c*/ 	.word	0x00000000
        /*0020*/ 	.short	0x0001
        /*0022*/ 	.short	0x0008
        /*0024*/ 	.byte	0x00, 0xf5, 0x21, 0x00


	//----- nvinfo : EIATTR_KPARAM_INFO
	.align		4
.L_213:
        /*0028*/ 	.byte	0x04, 0x17
        /*002a*/ 	.short	(.L_215 - .L_214)
.L_214:
        /*002c*/ 	.word	0x00000000
        /*0030*/ 	.short	0x0000
        /*0032*/ 	.short	0x0000
        /*0034*/ 	.byte	0x00, 0xf5, 0x21, 0x00


	//----- nvinfo : EIATTR_SPARSE_MMA_MASK
	.align		4
.L_215:
        /*0038*/ 	.byte	0x03, 0x50
        /*003a*/ 	.short	0x0000


	//----- nvinfo : EIATTR_MAXREG_COUNT
	.align		4
        /*003c*/ 	.byte	0x03, 0x1b
        /*003e*/ 	.short	0x00ff


	//----- nvinfo : EIATTR_MERCURY_ISA_VERSION
	.align		4
        /*0040*/ 	.byte	0x03, 0x5f
        /*0042*/ 	.short	0x0101


	//----- nvinfo : EIATTR_VRC_CTA_INIT_COUNT
	.align		4
        /*0044*/ 	.byte	0x02, 0x4a
	.zero		1
	.zero		1


	//----- nvinfo : EIATTR_EXIT_INSTR_OFFSETS
	.align		4
        /*0048*/ 	.byte	0x04, 0x1c
        /*004a*/ 	.short	(.L_217 - .L_216)


	//   ....[0]....
.L_216:
        /*004c*/ 	.word	0x00000070


	//   ....[1]....
        /*0050*/ 	.word	0x00000110


	//----- nvinfo : EIATTR_CBANK_PARAM_SIZE
	.align		4
.L_217:
        /*0054*/ 	.byte	0x03, 0x19
        /*0056*/ 	.short	0x0014


	//----- nvinfo : EIATTR_PARAM_CBANK
	.align		4
        /*0058*/ 	.byte	0x04, 0x0a
        /*005a*/ 	.short	(.L_219 - .L_218)
	.align		4
.L_218:
        /*005c*/ 	.word	index@(.nv.constant0.add_bias_kernel)
        /*0060*/ 	.short	0x0380
        /*0062*/ 	.short	0x0014


	//----- nvinfo : EIATTR_SW_WAR
	.align		4
.L_219:
        /*0064*/ 	.byte	0x04, 0x36
        /*0066*/ 	.short	(.L_221 - .L_220)
.L_220:
        /*0068*/ 	.word	0x00000008
.L_221:


//--------------------- .nv.callgraph             --------------------------
	.section	.nv.callgraph,"",@"SHT_CUDA_CALLGRAPH"
	.align	4
	.sectionentsize	8
	.align		4
        /*0000*/ 	.word	0x00000000
	.align		4
        /*0004*/ 	.word	0xffffffff
	.align		4
        /*0008*/ 	.word	0x00000000
	.align		4
        /*000c*/ 	.word	0xfffffffe
	.align		4
        /*0010*/ 	.word	0x00000000
	.align		4
        /*0014*/ 	.word	0xfffffffd
	.align		4
        /*0018*/ 	.word	0x00000000
	.align		4
        /*001c*/ 	.word	0xfffffffc


//--------------------- .text.argmax_kernel       --------------------------
	.section	.text.argmax_kernel,"ax",@progbits
	.align	128
        .global         argmax_kernel
        .type           argmax_kernel,@function
        .size           argmax_kernel,(.L_x_118 - argmax_kernel)
        .other          argmax_kernel,@"STO_CUDA_ENTRY STV_DEFAULT"
argmax_kernel:
.text.argmax_kernel:
[----:B------:R-:W-:Y:S01]  /*0000*/  LDC R1, c[0x0][0x37c] ;  /* 0x0000df00ff017b82 */ /* 0x000fe20000000800 */
[----:B------:R-:W0:Y:S01]  /*0010*/  S2R R8, SR_TID.X ;  /* 0x0000000000087919 */ /* 0x000e220000002100 */
[----:B------:R-:W0:Y:S01]  /*0020*/  LDCU UR4, c[0x0][0x390] ;  /* 0x00007200ff0477ac */ /* 0x000e220008000800 */
[----:B------:R-:W-:Y:S01]  /*0030*/  BSSY.RECONVERGENT B0, `(.L_x_0) ;  /* 0x0000013000007945 */ /* 0x000fe20003800200 */
[----:B------:R-:W-:Y:S01]  /*0040*/  IMAD.MOV.U32 R0, RZ, RZ, RZ ;  /* 0x000000ffff007224 */ /* 0x000fe200078e00ff */
[----:B------:R-:W1:Y:S01]  /*0050*/  LDCU.64 UR8, c[0x0][0x358] ;  /* 0x00006b00ff0877ac */ /* 0x000e620008000a00 */
[----:B------:R-:W-:Y:S01]  /*0060*/  IMAD.MOV.U32 R6, RZ, RZ, -0x2feafd07 ;  /* 0xd01502f9ff067424 */ /* 0x000fe200078e00ff */
[----:B0-----:R-:W-:-:S13]  /*0070*/  ISETP.GE.AND P0, PT, R8, UR4, PT ;  /* 0x0000000408007c0c */ /* 0x001fda000bf06270 */
[----:B-1----:R-:W-:Y:S05]  /*0080*/  @P0 BRA `(.L_x_1) ;  /* 0x0000000000340947 */ /* 0x002fea0003800000 */
[----:B------:R-:W0:Y:S01]  /*0090*/  LDC R10, c[0x0][0x360] ;  /* 0x0000d800ff0a7b82 */ /* 0x000e220000000800 */
[----:B------:R-:W-:Y:S02]  /*00a0*/  IMAD.MOV.U32 R6, RZ, RZ, -0x2feafd07 ;  /* 0xd01502f9ff067424 */ /* 0x000fe400078e00ff */
[----:B------:R-:W-:Y:S02]  /*00b0*/  IMAD.MOV.U32 R0, RZ, RZ, RZ ;  /* 0x000000ffff007224 */ /* 0x000fe400078e00ff */
[----:B------:R-:W-:-:S03]  /*00c0*/  IMAD.MOV.U32 R7, RZ, RZ, R8 ;  /* 0x000000ffff077224 */ /* 0x000fc600078e0008 */
[----:B------:R-:W1:Y:S04]  /*00d0*/  LDC.64 R4, c[0x0][0x388] ;  /* 0x0000e200ff047b82 */ /* 0x000e680000000a00 */
.L_x_2:
[----:B-1----:R-:W-:-:S06]  /*00e0*/  IMAD.WIDE R2, R7, 0x4, R4 ;  /* 0x0000000407027825 */ /* 0x002fcc00078e0204 */
[----:B------:R-:W2:Y:S02]  /*00f0*/  LDG.E R3, desc[UR8][R2.64] ;  /* 0x0000000802037981 */ /* 0x000ea4000c1e1900 */
[----:B--2---:R-:W-:-:S04]  /*0100*/  FSETP.GT.AND P0, PT, R3, R6, PT ;  /* 0x000000060300720b */ /* 0x004fc80003f04000 */
[----:B------:R-:W-:Y:S01]  /*0110*/  SEL R0, R7, R0, P0 ;  /* 0x0000000007007207 */ /* 0x000fe20000000000 */
[----:B0-----:R-:W-:Y:S01]  /*0120*/  IMAD.IADD R7, R10, 0x1, R7 ;  /* 0x000000010a077824 */ /* 0x001fe200078e0207 */
[----:B------:R-:W-:-:S04]  /*0130*/  FSEL R6, R3, R6, P0 ;  /* 0x0000000603067208 */ /* 0x000fc80000000000 */
[----:B------:R-:W-:-:S13]  /*0140*/  ISETP.GE.AND P1, PT, R7, UR4, PT ;  /* 0x0000000407007c0c */ /* 0x000fda000bf26270 */
[----:B------:R-:W-:Y:S05]  /*0150*/  @!P1 BRA `(.L_x_2) ;  /* 0xfffffffc00e09947 */ /* 0x000fea000383ffff */
.L_x_1:
[----:B------:R-:W-:Y:S05]  /*0160*/  BSYNC.RECONVERGENT B0 ;  /* 0x0000000000007941 */ /* 0x000fea0003800200 */
.L_x_0:
[----:B------:R-:W0:Y:S01]  /*0170*/  S2UR UR6, SR_CgaCtaId ;  /* 0x00000000000679c3 */ /* 0x000e220000008800 */
[----:B------:R-:W-:Y:S01]  /*0180*/  UMOV UR4, 0x400 ;  /* 0x0000040000047882 */ /* 0x000fe20000000000 */
[C---:B------:R-:W-:Y:S01]  /*0190*/  ISETP.GT.U32.AND P6, PT, R8.reuse, 0x7f, PT ;  /* 0x0000007f0800780c */ /* 0x040fe20003fc4070 */
[----:B------:R-:W-:Y:S01]  /*01a0*/  UIADD3 UR5, UPT, UPT, UR4, 0x400, URZ ;  /* 0x0000040004057890 */ /* 0x000fe2000fffe0ff */
[----:B------:R-:W-:Y:S01]  /*01b0*/  BSSY.RECONVERGENT B0, `(.L_x_3) ;  /* 0x0000015000007945 */ /* 0x000fe20003800200 */
[C---:B------:R-:W-:Y:S02]  /*01c0*/  ISETP.GT.U32.AND P5, PT, R8.reuse, 0x3f, PT ;  /* 0x0000003f0800780c */ /* 0x040fe40003fa4070 */
[C---:B------:R-:W-:Y:S02]  /*01d0*/  ISETP.GT.U32.AND P4, PT, R8.reuse, 0x1f, PT ;  /* 0x0000001f0800780c */ /* 0x040fe40003f84070 */
[C---:B------:R-:W-:Y:S02]  /*01e0*/  ISETP.GT.U32.AND P3, PT, R8.reuse, 0xf, PT ;  /* 0x0000000f0800780c */ /* 0x040fe40003f64070 */
[----:B------:R-:W-:-:S02]  /*01f0*/  ISETP.GT.U32.AND P2, PT, R8, 0x7, PT ;  /* 0x000000070800780c */ /* 0x000fc40003f44070 */
[C---:B------:R-:W-:Y:S02]  /*0200*/  ISETP.GT.U32.AND P1, PT, R8.reuse, 0x3, PT ;  /* 0x000000030800780c */ /* 0x040fe40003f24070 */
[----:B------:R-:W-:Y:S01]  /*0210*/  ISETP.GT.U32.AND P0, PT, R8, 0x1, PT ;  /* 0x000000010800780c */ /* 0x000fe20003f04070 */
[----:B0-----:R-:W-:Y:S02]  /*0220*/  ULEA UR4, UR6, UR4, 0x18 ;  /* 0x0000000406047291 */ /* 0x001fe4000f8ec0ff */
[----:B------:R-:W-:-:S04]  /*0230*/  ULEA UR5, UR6, UR5, 0x18 ;  /* 0x0000000506057291 */ /* 0x000fc8000f8ec0ff */
[C---:B------:R-:W-:Y:S02]  /*0240*/  LEA R3, R8.reuse, UR4, 0x2 ;  /* 0x0000000408037c11 */ /* 0x040fe4000f8e10ff */
[----:B------:R-:W-:-:S03]  /*0250*/  LEA R5, R8, UR5, 0x2 ;  /* 0x0000000508057c11 */ /* 0x000fc6000f8e10ff */
[----:B------:R0:W-:Y:S04]  /*0260*/  STS [R3], R6 ;  /* 0x0000000603007388 */ /* 0x0001e80000000800 */
[----:B------:R0:W-:Y:S01]  /*0270*/  STS [R5], R0 ;  /* 0x0000000005007388 */ /* 0x0001e20000000800 */
[----:B------:R-:W-:Y:S06]  /*0280*/  BAR.SYNC.DEFER_BLOCKING 0x0 ;  /* 0x0000000000007b1d */ /* 0x000fec0000010000 */
[----:B------:R-:W-:Y:S05]  /*0290*/  @P6 BRA `(.L_x_4) ;  /* 0x0000000000186947 */ /* 0x000fea0003800000 */
[----:B0-----:R-:W-:Y:S04]  /*02a0*/  LDS R0, [R3+0x200] ;  /* 0x0002000003007984 */ /* 0x001fe80000000800 */
[----:B------:R-:W0:Y:S02]  /*02b0*/  LDS R7, [R3] ;  /* 0x0000000003077984 */ /* 0x000e240000000800 */
[----:B0-----:R-:W-:-:S13]  /*02c0*/  FSETP.GT.AND P6, PT, R0, R7, PT ;  /* 0x000000070000720b */ /* 0x001fda0003fc4000 */
[----:B------:R-:W-:Y:S04]  /*02d0*/  @P6 STS [R3], R0 ;  /* 0x0000000003006388 */ /* 0x000fe80000000800 */
[----:B------:R-:W0:Y:S04]  /*02e0*/  @P6 LDS R2, [R5+0x200] ;  /* 0x0002000005026984 */ /* 0x000e280000000800 */
[----:B0-----:R1:W-:Y:S02]  /*02f0*/  @P6 STS [R5], R2 ;  /* 0x0000000205006388 */ /* 0x0013e40000000800 */
.L_x_4:
[----:B------:R-:W-:Y:S05]  /*0300*/  BSYNC.RECONVERGENT B0 ;  /* 0x0000000000007941 */ /* 0x000fea0003800200 */
.L_x_3:
[----:B------:R-:W-:Y:S01]  /*0310*/  BAR.SYNC.DEFER_BLOCKING 0x0 ;  /* 0x0000000000007b1d */ /* 0x000fe20000010000 */
[----:B------:R-:W-:-:S05]  /*0320*/  ISETP.NE.AND P6, PT, R8, RZ, PT ;  /* 0x000000ff0800720c */ /* 0x000fca0003fc5270 */
[----:B------:R-:W-:Y:S04]  /*0330*/  BSSY.RECONVERGENT B0, `(.L_x_5) ;  /* 0x0000008000007945 */ /* 0x000fe80003800200 */
[----:B------:R-:W-:Y:S05]  /*0340*/  @P5 BRA `(.L_x_6) ;  /* 0x0000000000185947 */ /* 0x000fea0003800000 */
[----:B0-----:R-:W-:Y:S04]  /*0350*/  LDS R0, [R3+0x100] ;  /* 0x0001000003007984 */ /* 0x001fe80000000800 */
[----:B------:R-:W0:Y:S02]  /*0360*/  LDS R7, [R3] ;  /* 0x0000000003077984 */ /* 0x000e240000000800 */
[----:B0-----:R-:W-:-:S13]  /*0370*/  FSETP.GT.AND P5, PT, R0, R7, PT ;  /* 0x000000070000720b */ /* 0x001fda0003fa4000 */
[----:B------:R-:W-:Y:S04]  /*0380*/  @P5 STS [R3], R0 ;  /* 0x0000000003005388 */ /* 0x000fe80000000800 */
[----:B-1----:R-:W0:Y:S04]  /*0390*/  @P5 LDS R2, [R5+0x100] ;  /* 0x0001000005025984 */ /* 0x002e280000000800 */
[----:B0-----:R2:W-:Y:S02]  /*03a0*/  @P5 STS [R5], R2 ;  /* 0x0000000205005388 */ /* 0x0015e40000000800 */
.L_x_6:
[----:B------:R-:W-:Y:S05]  /*03b0*/  BSYNC.RECONVERGENT B0 ;  /* 0x0000000000007941 */ /* 0x000fea0003800200 */
.L_x_5:
[----:B------:R-:W-:Y:S06]  /*03c0*/  BAR.SYNC.DEFER_BLOCKING 0x0 ;  /* 0x0000000000007b1d */ /* 0x000fec0000010000 */
[----:B------:R-:W-:Y:S04]  /*03d0*/  BSSY.RECONVERGENT B0, `(.L_x_7) ;  /* 0x0000008000007945 */ /* 0x000fe80003800200 */
[----:B------:R-:W-:Y:S05]  /*03e0*/  @P4 BRA `(.L_x_8) ;  /* 0x0000000000184947 */ /* 0x000fea0003800000 */
[----:B0-----:R-:W-:Y:S04]  /*03f0*/  LDS R0, [R3+0x80] ;  /* 0x0000800003007984 */ /* 0x001fe80000000800 */
[----:B------:R-:W0:Y:S02]  /*0400*/  LDS R7, [R3] ;  /* 0x0000000003077984 */ /* 0x000e240000000800 */
[----:B0-----:R-:W-:-:S13]  /*0410*/  FSETP.GT.AND P4, PT, R0, R7, PT ;  /* 0x000000070000720b */ /* 0x001fda0003f84000 */
[----:B------:R-:W-:Y:S04]  /*0420*/  @P4 STS [R3], R0 ;  /* 0x0000000003004388 */ /* 0x000fe80000000800 */
[----:B-12---:R-:W0:Y:S04]  /*0430*/  @P4 LDS R2, [R5+0x80] ;  /* 0x0000800005024984 */ /* 0x006e280000000800 */
[----:B0-----:R3:W-:Y:S02]  /*0440*/  @P4 STS [R5], R2 ;  /* 0x0000000205004388 */ /* 0x0017e40000000800 */
.L_x_8:
[----:B------:R-:W-:Y:S05]  /*0450*/  BSYNC.RECONVERGENT B0 ;  /* 0x0000000000007941 */ /* 0x000fea0003800200 */
.L_x_7:
[----:B------:R-:W-:Y:S06]  /*0460*/  BAR.SYNC.DEFER_BLOCKING 0x0 ;  /* 0x0000000000007b1d */ /* 0x000fec0000010000 */
[----:B------:R-:W-:Y:S04]  /*0470*/  BSSY.RECONVERGENT B0, `(.L_x_9) ;  /* 0x0000008000007945 */ /* 0x000fe80003800200 */
[----:B------:R-:W-:Y:S05]  /*0480*/  @P3 BRA `(.L_x_10) ;  /* 0x0000000000183947 */ /* 0x000fea0003800000 */
[----:B0-----:R-:W-:Y:S04]  /*0490*/  LDS R0, [R3+0x40] ;  /* 0x0000400003007984 */ /* 0x001fe80000000800 */
[----:B------:R-:W0:Y:S02]  /*04a0*/  LDS R7, [R3] ;  /* 0x0000000003077984 */ /* 0x000e240000000800 */
[----:B0-----:R-:W-:-:S13]  /*04b0*/  FSETP.GT.AND P3, PT, R0, R7, PT ;  /* 0x000000070000720b */ /* 0x001fda0003f64000 */
[----:B------:R-:W-:Y:S04]  /*04c0*/  @P3 STS [R3], R0 ;  /* 0x0000000003003388 */ /* 0x000fe80000000800 */
[----:B-123--:R-:W0:Y:S04]  /*04d0*/  @P3 LDS R2, [R5+0x40] ;  /* 0x0000400005023984 */ /* 0x00ee280000000800 */
[----:B0-----:R4:W-:Y:S02]  /*04e0*/  @P3 STS [R5], R2 ;  /* 0x0000000205003388 */ /* 0x0019e40000000800 */
.L_x_10:
[----:B------:R-:W-:Y:S05]  /*04f0*/  BSYNC.RECONVERGENT B0 ;  /* 0x0000000000007941 */ /* 0x000fea0003800200 */
.L_x_9:
[----:B------:R-:W-:Y:S06]  /*0500*/  BAR.SYNC.DEFER_BLOCKING 0x0 ;  /* 0x0000000000007b1d */ /* 0x000fec0000010000 */
[----:B------:R-:W-:Y:S04]  /*0510*/  BSSY.RECONVERGENT B0, `(.L_x_11) ;  /* 0x0000008000007945 */ /* 0x000fe80003800200 */
[----:B------:R-:W-:Y:S05]  /*0520*/  @P2 BRA `(.L_x_12) ;  /* 0x0000000000182947 */ /* 0x000fea0003800000 */
[----:B0-----:R-:W-:Y:S04]  /*0530*/  LDS R0, [R3+0x20] ;  /* 0x0000200003007984 */ /* 0x001fe80000000800 */
[----:B------:R-:W0:Y:S02]  /*0540*/  LDS R7, [R3] ;  /* 0x0000000003077984 */ /* 0x000e240000000800 */
[----:B0-----:R-:W-:-:S13]  /*0550*/  FSETP.GT.AND P2, PT, R0, R7, PT ;  /* 0x000000070000720b */ /* 0x001fda0003f44000 */
[----:B------:R-:W-:Y:S04]  /*0560*/  @P2 STS [R3], R0 ;  /* 0x0000000003002388 */ /* 0x000fe80000000800 */
[----:B-1234-:R-:W0:Y:S04]  /*0570*/  @P2 LDS R2, [R5+0x20] ;  /* 0x0000200005022984 */ /* 0x01ee280000000800 */
[----:B0-----:R0:W-:Y:S02]  /*0580*/  @P2 STS [R5], R2 ;  /* 0x0000000205002388 */ /* 0x0011e40000000800 */
.L_x_12:
[----:B------:R-:W-:Y:S05]  /*0590*/  BSYNC.RECONVERGENT B0 ;  /* 0x0000000000007941 */ /* 0x000fea0003800200 */
.L_x_11:
        /* <DEDUP_REMOVED lines=9> */
.L_x_14:
[----:B------:R-:W-:Y:S05]  /*0630*/  BSYNC.RECONVERGENT B0 ;  /* 0x0000000000007941 */ /* 0x000fea0003800200 */
.L_x_13:
        /* <DEDUP_REMOVED lines=9> */
.L_x_16:
[----:B------:R-:W-:Y:S05]  /*06d0*/  BSYNC.RECONVERGENT B0 ;  /* 0x0000000000007941 */ /* 0x000fea0003800200 */
.L_x_15:
[----:B------:R-:W-:Y:S06]  /*06e0*/  BAR.SYNC.DEFER_BLOCKING 0x0 ;  /* 0x0000000000007b1d */ /* 0x000fec0000010000 */
[----:B------:R-:W-:Y:S04]  /*06f0*/  BSSY.RECONVERGENT B0, `(.L_x_17) ;  /* 0x0000008000007945 */ /* 0x000fe80003800200 */
[----:B------:R-:W-:Y:S05]  /*0700*/  @P6 BRA `(.L_x_18) ;  /* 0x0000000000186947 */ /* 0x000fea0003800000 */
[----:B0-----:R-:W-:Y:S04]  /*0710*/  LDS R0, [UR4+0x4] ;  /* 0x00000404ff007984 */ /* 0x001fe80008000800 */
[----:B------:R-:W0:Y:S02]  /*0720*/  LDS R7, [R3] ;  /* 0x0000000003077984 */ /* 0x000e240000000800 */
[----:B0-----:R-:W-:-:S13]  /*0730*/  FSETP.GT.AND P0, PT, R0, R7, PT ;  /* 0x000000070000720b */ /* 0x001fda0003f04000 */
[----:B------:R-:W-:Y:S04]  /*0740*/  @P0 STS [R3], R0 ;  /* 0x0000000003000388 */ /* 0x000fe80000000800 */
[----:B-1234-:R-:W0:Y:S04]  /*0750*/  @P0 LDS R2, [UR4+0x404] ;  /* 0x00040404ff020984 */ /* 0x01ee280008000800 */
[----:B0-----:R0:W-:Y:S02]  /*0760*/  @P0 STS [R5], R2 ;  /* 0x0000000205000388 */ /* 0x0011e40000000800 */
.L_x_18:
[----:B------:R-:W-:Y:S05]  /*0770*/  BSYNC.RECONVERGENT B0 ;  /* 0x0000000000007941 */ /* 0x000fea0003800200 */
.L_x_17:
[----:B------:R-:W-:Y:S06]  /*0780*/  BAR.SYNC.DEFER_BLOCKING 0x0 ;  /* 0x0000000000007b1d */ /* 0x000fec0000010000 */
[----:B------:R-:W-:Y:S05]  /*0790*/  @P6 EXIT ;  /* 0x000000000000694d */ /* 0x000fea0003800000 */
[----:B01234-:R-:W0:Y:S01]  /*07a0*/  LDS R5, [UR4+0x400] ;  /* 0x00040004ff057984 */ /* 0x01fe220008000800 */
[----:B------:R-:W0:Y:S03]  /*07b0*/  LDC.64 R2, c[0x0][0x380] ;  /* 0x0000e000ff027b82 */ /* 0x000e260000000a00 */
[----:B0-----:R-:W-:Y:S01]  /*07c0*/  STG.E desc[UR8][R2.64], R5 ;  /* 0x0000000502007986 */ /* 0x001fe2000c101908 */
[----:B------:R-:W-:Y:S05]  /*07d0*/  EXIT ;  /* 0x000000000000794d */ /* 0x000fea0003800000 */
.L_x_19:
[----:B------:R-:W-:-:S00]  /*07e0*/  BRA `(.L_x_19) ;  /* 0xfffffffc00fc7947 */ /* 0x000fc0000383ffff */
[----:B------:R-:W-:-:S00]  /*07f0*/  NOP ;  /* 0x0000000000007918 */ /* 0x000fc00000000000 */
        /* <DEDUP_REMOVED lines=8> */
.L_x_118:


//--------------------- .text.kv_cache_update_kernel --------------------------
	.section	.text.kv_cache_update_kernel,"ax",@progbits
	.align	128
        .global         kv_cache_update_kernel
        .type           kv_cache_update_kernel,@function
        .size           kv_cache_update_kernel,(.L_x_119 - kv_cache_update_kernel)
        .other          kv_cache_update_kernel,@"STO_CUDA_ENTRY STV_DEFAULT"
kv_cache_update_kernel:
.text.kv_cache_update_kernel:
[----:B------:R-:W-:Y:S01]  /*0000*/  LDC R1, c[0x0][0x37c] ;  /* 0x0000df00ff017b82 */ /* 0x000fe20000000800 */
[----:B------:R-:W0:Y:S07]  /*0010*/  S2R R9, SR_TID.X ;  /* 0x0000000000097919 */ /* 0x000e2e0000002100 */
[----:B------:R-:W0:Y:S08]  /*0020*/  LDC R0, c[0x0][0x3ac] ;  /* 0x0000eb00ff007b82 */ /* 0x000e300000000800 */
[----:B------:R-:W1:Y:S08]  /*0030*/  S2UR UR8, SR_CTAID.X ;  /* 0x00000000000879c3 */ /* 0x000e700000002500 */
[----:B------:R-:W1:Y:S01]  /*0040*/  LDC R2, c[0x0][0x3a0] ;  /* 0x0000e800ff027b82 */ /* 0x000e620000000800 */
[----:B0-----:R-:W-:-:S04]  /*0050*/  ISETP.GE.AND P0, PT, R9, R0, PT ;  /* 0x000000000900720c */ /* 0x001fc80003f06270 */
[----:B-1----:R-:W-:-:S13]  /*0060*/  ISETP.LE.OR P0, PT, R2, UR8, P0 ;  /* 0x0000000802007c0c */ /* 0x002fda0008703670 */
[----:B------:R-:W-:Y:S05]  /*0070*/  @P0 EXIT ;  /* 0x000000000000094d */ /* 0x000fea0003800000 */
[----:B------:R-:W0:Y:S01]  /*0080*/  LDC.64 R2, c[0x0][0x390] ;  /* 0x0000e400ff027b82 */ /* 0x000e220000000a00 */
[----:B------:R-:W1:Y:S01]  /*0090*/  LDCU.64 UR6, c[0x0][0x358] ;  /* 0x00006b00ff0677ac */ /* 0x000e620008000a00 */
[----:B------:R-:W-:Y:S01]  /*00a0*/  IMAD R11, R0, UR8, R9 ;  /* 0x00000008000b7c24 */ /* 0x000fe2000f8e0209 */
[----:B------:R-:W2:Y:S05]  /*00b0*/  LDCU UR4, c[0x0][0x3a8] ;  /* 0x00007500ff0477ac */ /* 0x000eaa0008000800 */
[----:B------:R-:W3:Y:S01]  /*00c0*/  LDC.64 R4, c[0x0][0x380] ;  /* 0x0000e000ff047b82 */ /* 0x000ee20000000a00 */
[----:B------:R-:W2:Y:S07]  /*00d0*/  LDCU UR5, c[0x0][0x3a4] ;  /* 0x00007480ff0577ac */ /* 0x000eae0008000800 */
[----:B------:R-:W4:Y:S01]  /*00e0*/  LDC.64 R6, c[0x0][0x398] ;  /* 0x0000e600ff067b82 */ /* 0x000f220000000a00 */
[----:B0-----:R-:W-:-:S05]  /*00f0*/  IMAD.WIDE.U32 R2, R11, 0x4, R2 ;  /* 0x000000040b027825 */ /* 0x001fca00078e0002 */
[----:B-1----:R0:W5:Y:S01]  /*0100*/  LDG.E R13, desc[UR6][R2.64] ;  /* 0x00000006020d7981 */ /* 0x002162000c1e1900 */
[----:B--2---:R-:W-:-:S06]  /*0110*/  UIMAD UR4, UR8, UR4, UR5 ;  /* 0x00000004080472a4 */ /* 0x004fcc000f8e0205 */
[----:B------:R-:W-:Y:S01]  /*0120*/  IMAD R9, R0, UR4, R9 ;  /* 0x0000000400097c24 */ /* 0x000fe2000f8e0209 */
[----:B0-----:R-:W0:Y:S03]  /*0130*/  LDC.64 R2, c[0x0][0x388] ;  /* 0x0000e200ff027b82 */ /* 0x001e260000000a00 */
[----:B---3--:R-:W-:-:S04]  /*0140*/  IMAD.WIDE R4, R9, 0x4, R4 ;  /* 0x0000000409047825 */ /* 0x008fc800078e0204 */
[----:B----4-:R-:W-:Y:S01]  /*0150*/  IMAD.WIDE.U32 R6, R11, 0x4, R6 ;  /* 0x000000040b067825 */ /* 0x010fe200078e0006 */
[----:B-----5:R-:W-:Y:S05]  /*0160*/  STG.E desc[UR6][R4.64], R13 ;  /* 0x0000000d04007986 */ /* 0x020fea000c101906 */
[----:B------:R-:W2:Y:S01]  /*0170*/  LDG.E R7, desc[UR6][R6.64] ;  /* 0x0000000606077981 */ /* 0x000ea2000c1e1900 */
[----:B0-----:R-:W-:-:S05]  /*0180*/  IMAD.WIDE R2, R9, 0x4, R2 ;  /* 0x0000000409027825 */ /* 0x001fca00078e0202 */
[----:B--2---:R-:W-:Y:S01]  /*0190*/  STG.E desc[UR6][R2.64], R7 ;  /* 0x0000000702007986 */ /* 0x004fe2000c101906 */
[----:B------:R-:W-:Y:S05]  /*01a0*/  EXIT ;  /* 0x000000000000794d */ /* 0x000fea0003800000 */
.L_x_20:
        /* <DEDUP_REMOVED lines=13> */
.L_x_119:


//--------------------- .text.gqa_attention_kernel --------------------------
	.section	.text.gqa_attention_kernel,"ax",@progbits
	.align	128
        .global         gqa_attention_kernel
        .type           gqa_attention_kernel,@function
        .size           gqa_attention_kernel,(.L_x_115 - gqa_attention_kernel)
        .other          gqa_attention_kernel,@"STO_CUDA_ENTRY STV_DEFAULT"
gqa_attention_kernel:
.text.gqa_attention_kernel:
[----:B------:R-:W-:Y:S08]  /*0000*/  LDC R1, c[0x0][0x37c] ;  /* 0x0000df00ff017b82 */ /* 0x000ff00000000800 */
[----:B------:R-:W0:Y:S01]  /*0010*/  LDC.64 R2, c[0x0][0x3a0] ;  /* 0x0000e800ff027b82 */ /* 0x000e220000000a00 */
[----:B------:R-:W1:Y:S01]  /*0020*/  LDCU UR4, c[0x0][0x3a8] ;  /* 0x00007500ff0477ac */ /* 0x000e620008000800 */
[----:B------:R-:W-:Y:S01]  /*0030*/  BSSY.RECONVERGENT B0, `(.L_x_21) ;  /* 0x0000101000007945 */ /* 0x000fe20003800200 */
[----:B------:R-:W2:Y:S01]  /*0040*/  LDCU.64 UR8, c[0x0][0x358] ;  /* 0x00006b00ff0877ac */ /* 0x000ea20008000a00 */
[----:B-1----:R-:W-:-:S02]  /*0050*/  MOV R10, UR4 ;  /* 0x00000004000a7c02 */ /* 0x002fc40008000f00 */
[----:B0-----:R-:W-:-:S04]  /*0060*/  IABS R7, R3 ;  /* 0x0000000300077213 */ /* 0x001fc80000000000 */
[----:B------:R-:W0:Y:S08]  /*0070*/  I2F.RP R0, R7 ;  /* 0x0000000700007306 */ /* 0x000e300000209400 */
[----:B0-----:R-:W0:Y:S02]  /*0080*/  MUFU.RCP R0, R0 ;  /* 0x0000000000007308 */ /* 0x001e240000001000 */
[----:B0-----:R-:W-:-:S06]  /*0090*/  IADD3 R4, PT, PT, R0, 0xffffffe, RZ ;  /* 0x0ffffffe00047810 */ /* 0x001fcc0007ffe0ff */
[----:B------:R0:W1:Y:S02]  /*00a0*/  F2I.FTZ.U32.TRUNC.NTZ R5, R4 ;  /* 0x0000000400057305 */ /* 0x000064000021f000 */
[----:B0-----:R-:W-:Y:S01]  /*00b0*/  IMAD.MOV.U32 R4, RZ, RZ, RZ ;  /* 0x000000ffff047224 */ /* 0x001fe200078e00ff */
[----:B-1----:R-:W-:-:S05]  /*00c0*/  IADD3 R6, PT, PT, RZ, -R5, RZ ;  /* 0x80000005ff067210 */ /* 0x002fca0007ffe0ff */
[----:B------:R-:W-:Y:S01]  /*00d0*/  IMAD R9, R6, R7, RZ ;  /* 0x0000000706097224 */ /* 0x000fe200078e02ff */
[----:B------:R-:W-:Y:S02]  /*00e0*/  IABS R6, R2 ;  /* 0x0000000200067213 */ /* 0x000fe40000000000 */
[----:B------:R-:W-:Y:S01]  /*00f0*/  LOP3.LUT R2, R2, R3, RZ, 0x3c, !PT ;  /* 0x0000000302027212 */ /* 0x000fe200078e3cff */
[----:B------:R-:W-:-:S03]  /*0100*/  IMAD.HI.U32 R5, R5, R9, R4 ;  /* 0x0000000905057227 */ /* 0x000fc600078e0004 */
[----:B------:R-:W-:-:S03]  /*0110*/  ISETP.GE.AND P1, PT, R2, RZ, PT ;  /* 0x000000ff0200720c */ /* 0x000fc60003f26270 */
[----:B------:R-:W-:-:S05]  /*0120*/  IMAD.HI.U32 R5, R5, R6, RZ ;  /* 0x0000000605057227 */ /* 0x000fca00078e00ff */
[----:B------:R-:W-:-:S05]  /*0130*/  IADD3 R0, PT, PT, -R5, RZ, RZ ;  /* 0x000000ff05007210 */ /* 0x000fca0007ffe1ff */
[----:B------:R-:W-:-:S05]  /*0140*/  IMAD R0, R7, R0, R6 ;  /* 0x0000000007007224 */ /* 0x000fca00078e0206 */
[----:B------:R-:W-:-:S13]  /*0150*/  ISETP.GT.U32.AND P2, PT, R7, R0, PT ;  /* 0x000000000700720c */ /* 0x000fda0003f44070 */
[-C--:B------:R-:W-:Y:S01]  /*0160*/  @!P2 IADD3 R0, PT, PT, R0, -R7.reuse, RZ ;  /* 0x800000070000a210 */ /* 0x080fe20007ffe0ff */
[----:B------:R-:W-:Y:S01]  /*0170*/  @!P2 VIADD R5, R5, 0x1 ;  /* 0x000000010505a836 */ /* 0x000fe20000000000 */
[----:B------:R-:W-:Y:S02]  /*0180*/  ISETP.NE.AND P2, PT, R3, RZ, PT ;  /* 0x000000ff0300720c */ /* 0x000fe40003f45270 */
[----:B------:R-:W-:Y:S02]  /*0190*/  ISETP.GE.U32.AND P0, PT, R0, R7, PT ;  /* 0x000000070000720c */ /* 0x000fe40003f06070 */
[----:B------:R-:W0:Y:S11]  /*01a0*/  S2R R0, SR_CTAID.X ;  /* 0x0000000000007919 */ /* 0x000e360000002500 */
[----:B------:R-:W-:-:S04]  /*01b0*/  @P0 IADD3 R5, PT, PT, R5, 0x1, RZ ;  /* 0x0000000105050810 */ /* 0x000fc80007ffe0ff */
[----:B------:R-:W-:-:S05]  /*01c0*/  MOV R9, R5 ;  /* 0x0000000500097202 */ /* 0x000fca0000000f00 */
[----:B------:R-:W-:Y:S01]  /*01d0*/  @!P1 IMAD.MOV R9, RZ, RZ, -R9 ;  /* 0x000000ffff099224 */ /* 0x000fe200078e0a09 */
[----:B------:R-:W-:-:S04]  /*01e0*/  @!P2 LOP3.LUT R9, RZ, R3, RZ, 0x33, !PT ;  /* 0x00000003ff09a212 */ /* 0x000fc800078e33ff */
[-C--:B------:R-:W-:Y:S02]  /*01f0*/  IABS R6, R9.reuse ;  /* 0x0000000900067213 */ /* 0x080fe40000000000 */
[----:B------:R-:W-:Y:S02]  /*0200*/  IABS R8, R9 ;  /* 0x0000000900087213 */ /* 0x000fe40000000000 */
[----:B------:R-:W1:Y:S01]  /*0210*/  I2F.RP R4, R6 ;  /* 0x0000000600047306 */ /* 0x000e620000209400 */
[----:B0-----:R-:W-:-:S07]  /*0220*/  IABS R7, R0 ;  /* 0x0000000000077213 */ /* 0x001fce0000000000 */
[----:B-1----:R-:W0:Y:S02]  /*0230*/  MUFU.RCP R4, R4 ;  /* 0x0000000400047308 */ /* 0x002e240000001000 */
[----:B0-----:R-:W-:Y:S02]  /*0240*/  IADD3 R2, PT, PT, R4, 0xffffffe, RZ ;  /* 0x0ffffffe04027810 */ /* 0x001fe40007ffe0ff */
[----:B------:R-:W-:-:S04]  /*0250*/  IADD3 R4, PT, PT, RZ, -R8, RZ ;  /* 0x80000008ff047210 */ /* 0x000fc80007ffe0ff */
[----:B------:R0:W1:Y:S02]  /*0260*/  F2I.FTZ.U32.TRUNC.NTZ R3, R2 ;  /* 0x0000000200037305 */ /* 0x000064000021f000 */
[----:B0-----:R-:W-:Y:S01]  /*0270*/  IMAD.MOV.U32 R2, RZ, RZ, RZ ;  /* 0x000000ffff027224 */ /* 0x001fe200078e00ff */
[----:B-1----:R-:W-:-:S05]  /*0280*/  IADD3 R5, PT, PT, RZ, -R3, RZ ;  /* 0x80000003ff057210 */ /* 0x002fca0007ffe0ff */
[----:B------:R-:W-:-:S04]  /*0290*/  IMAD R5, R5, R6, RZ ;  /* 0x0000000605057224 */ /* 0x000fc800078e02ff */
[----:B------:R-:W-:-:S06]  /*02a0*/  IMAD.HI.U32 R3, R3, R5, R2 ;  /* 0x0000000503037227 */ /* 0x000fcc00078e0002 */
[----:B------:R-:W-:-:S04]  /*02b0*/  IMAD.HI.U32 R2, R3, R7, RZ ;  /* 0x0000000703027227 */ /* 0x000fc800078e00ff */
[----:B------:R-:W-:Y:S02]  /*02c0*/  IMAD R3, R2, R4, R7 ;  /* 0x0000000402037224 */ /* 0x000fe400078e0207 */
[----:B------:R-:W0:Y:S03]  /*02d0*/  S2R R7, SR_TID.X ;  /* 0x0000000000077919 */ /* 0x000e260000002100 */
[----:B------:R-:W-:-:S13]  /*02e0*/  ISETP.GT.U32.AND P2, PT, R6, R3, PT ;  /* 0x000000030600720c */ /* 0x000fda0003f44070 */
[-C--:B------:R-:W-:Y:S01]  /*02f0*/  @!P2 IADD3 R3, PT, PT, R3, -R6.reuse, RZ ;  /* 0x800000060303a210 */ /* 0x080fe20007ffe0ff */
[----:B------:R-:W-:Y:S01]  /*0300*/  @!P2 VIADD R2, R2, 0x1 ;  /* 0x000000010202a836 */ /* 0x000fe20000000000 */
[----:B------:R-:W-:Y:S02]  /*0310*/  ISETP.NE.AND P2, PT, R9, RZ, PT ;  /* 0x000000ff0900720c */ /* 0x000fe40003f45270 */
[----:B------:R-:W-:Y:S02]  /*0320*/  ISETP.GE.U32.AND P0, PT, R3, R6, PT ;  /* 0x000000060300720c */ /* 0x000fe40003f06070 */
[----:B------:R-:W-:-:S04]  /*0330*/  LOP3.LUT R3, R0, R9, RZ, 0x3c, !PT ;  /* 0x0000000900037212 */ /* 0x000fc800078e3cff */
[----:B------:R-:W-:Y:S01]  /*0340*/  ISETP.GE.AND P1, PT, R3, RZ, PT ;  /* 0x000000ff0300720c */ /* 0x000fe20003f26270 */
[----:B------:R-:W-:-:S06]  /*0350*/  HFMA2 R3, -RZ, RZ, -32.65625, 4.5359134674072265625e-05 ;  /* 0xd01502f9ff037431 */ /* 0x000fcc00000001ff */
[----:B------:R-:W-:Y:S02]  /*0360*/  @P0 IADD3 R2, PT, PT, R2, 0x1, RZ ;  /* 0x0000000102020810 */ /* 0x000fe40007ffe0ff */
[----:B0-----:R-:W-:-:S04]  /*0370*/  ISETP.GE.AND P0, PT, R7, R10, PT ;  /* 0x0000000a0700720c */ /* 0x001fc80003f06270 */
[----:B------:R-:W-:Y:S01]  /*0380*/  @!P1 IMAD.MOV R2, RZ, RZ, -R2 ;  /* 0x000000ffff029224 */ /* 0x000fe200078e0a02 */
[----:B------:R-:W-:-:S08]  /*0390*/  @!P2 LOP3.LUT R2, RZ, R9, RZ, 0x33, !PT ;  /* 0x00000009ff02a212 */ /* 0x000fd000078e33ff */
[----:B--2---:R-:W-:Y:S05]  /*03a0*/  @P0 BRA `(.L_x_22) ;  /* 0x0000000c00240947 */ /* 0x004fea0003800000 */
[----:B------:R-:W0:Y:S08]  /*03b0*/  LDC R9, c[0x0][0x3b0] ;  /* 0x0000ec00ff097b82 */ /* 0x000e300000000800 */
[----:B------:R-:W1:Y:S01]  /*03c0*/  LDC R4, c[0x0][0x360] ;  /* 0x0000d800ff047b82 */ /* 0x000e620000000800 */
[----:B0-----:R-:W-:-:S13]  /*03d0*/  ISETP.GE.AND P0, PT, R9, 0x1, PT ;  /* 0x000000010900780c */ /* 0x001fda0003f06270 */
[----:B-1----:R-:W-:Y:S05]  /*03e0*/  @!P0 BRA `(.L_x_23) ;  /* 0x0000000800e08947 */ /* 0x002fea0003800000 */
[----:B------:R-:W-:Y:S01]  /*03f0*/  IMAD R5, R0, R9, RZ ;  /* 0x0000000900057224 */ /* 0x000fe200078e02ff */
[C---:B------:R-:W-:Y:S01]  /*0400*/  LOP3.LUT R6, R9.reuse, 0xf, RZ, 0xc0, !PT ;  /* 0x0000000f09067812 */ /* 0x040fe200078ec0ff */
[----:B------:R-:W-:Y:S01]  /*0410*/  IMAD.MOV.U32 R11, RZ, RZ, R7 ;  /* 0x000000ffff0b7224 */ /* 0x000fe200078e0007 */
[C---:B------:R-:W-:Y:S02]  /*0420*/  LOP3.LUT R8, R9.reuse, 0x7, RZ, 0xc0, !PT ;  /* 0x0000000709087812 */ /* 0x040fe400078ec0ff */
[----:B------:R-:W-:Y:S02]  /*0430*/  LOP3.LUT R9, R9, 0x3, RZ, 0xc0, !PT ;  /* 0x0000000309097812 */ /* 0x000fe400078ec0ff */
[----:B------:R-:W-:-:S07]  /*0440*/  MOV R3, 0xd01502f9 ;  /* 0xd01502f900037802 */ /* 0x000fce0000000f00 */
.L_x_29:
[----:B------:R-:W0:Y:S01]  /*0450*/  LDC R10, c[0x0][0x3b0] ;  /* 0x0000ec00ff0a7b82 */ /* 0x000e220000000800 */
[----:B------:R-:W1:Y:S01]  /*0460*/  LDCU UR4, c[0x0][0x3ac] ;  /* 0x00007580ff0477ac */ /* 0x000e620008000800 */
[----:B------:R-:W-:Y:S02]  /*0470*/  HFMA2 R20, -RZ, RZ, 0, 0 ;  /* 0x00000000ff147431 */ /* 0x000fe400000001ff */
[----:B------:R-:W-:Y:S02]  /*0480*/  IMAD.MOV.U32 R18, RZ, RZ, RZ ;  /* 0x000000ffff127224 */ /* 0x000fe400078e00ff */
[----:B-1----:R-:W-:Y:S01]  /*0490*/  IMAD R19, R2, UR4, R11 ;  /* 0x0000000402137c24 */ /* 0x002fe2000f8e020b */
[----:B0-----:R-:W-:-:S04]  /*04a0*/  IADD3 R12, PT, PT, R10, -0x1, RZ ;  /* 0xffffffff0a0c7810 */ /* 0x001fc80007ffe0ff */
[----:B------:R-:W-:-:S13]  /*04b0*/  ISETP.GE.U32.AND P0, PT, R12, 0xf, PT ;  /* 0x0000000f0c00780c */ /* 0x000fda0003f06070 */
[----:B------:R-:W-:Y:S05]  /*04c0*/  @!P0 BRA `(.L_x_24) ;  /* 0x0000000000f48947 */ /* 0x000fea0003800000 */
[----:B------:R-:W-:Y:S02]  /*04d0*/  MOV R20, RZ ;  /* 0x000000ff00147202 */ /* 0x000fe40000000f00 */
[----:B------:R-:W-:-:S07]  /*04e0*/  MOV R16, RZ ;  /* 0x000000ff00107202 */ /* 0x000fce0000000f00 */
.L_x_25:
[----:B------:R-:W0:Y:S01]  /*04f0*/  LDC.64 R14, c[0x0][0x388] ;  /* 0x0000e200ff0e7b82 */ /* 0x000e220000000a00 */
[--C-:B------:R-:W-:Y:S02]  /*0500*/  IMAD.IADD R17, R5, 0x1, R16.reuse ;  /* 0x0000000105117824 */ /* 0x100fe400078e0210 */
[----:B------:R-:W-:-:S05]  /*0510*/  IMAD R21, R19, R10, R16 ;  /* 0x0000000a13157224 */ /* 0x000fca00078e0210 */
[----:B------:R-:W1:Y:S01]  /*0520*/  LDC.64 R12, c[0x0][0x390] ;  /* 0x0000e400ff0c7b82 */ /* 0x000e620000000a00 */
[----:B0-----:R-:W-:-:S05]  /*0530*/  IMAD.WIDE.U32 R14, R17, 0x4, R14 ;  /* 0x00000004110e7825 */ /* 0x001fca00078e000e */
[----:B------:R-:W2:Y:S01]  /*0540*/  LDG.E R17, desc[UR8][R14.64] ;  /* 0x000000080e117981 */ /* 0x000ea2000c1e1900 */
[----:B-1----:R-:W-:-:S03]  /*0550*/  IMAD.WIDE R12, R21, 0x4, R12 ;  /* 0x00000004150c7825 */ /* 0x002fc600078e020c */
[----:B------:R-:W3:Y:S04]  /*0560*/  LDG.E R23, desc[UR8][R14.64+0x4] ;  /* 0x000004080e177981 */ /* 0x000ee8000c1e1900 */
[----:B------:R-:W2:Y:S04]  /*0570*/  LDG.E R18, desc[UR8][R12.64] ;  /* 0x000000080c127981 */ /* 0x000ea8000c1e1900 */
[----:B------:R-:W3:Y:S04]  /*0580*/  LDG.E R24, desc[UR8][R12.64+0x4] ;  /* 0x000004080c187981 */ /* 0x000ee8000c1e1900 */
[----:B------:R-:W4:Y:S04]  /*0590*/  LDG.E R22, desc[UR8][R14.64+0x8] ;  /* 0x000008080e167981 */ /* 0x000f28000c1e1900 */
[----:B------:R-:W4:Y:S04]  /*05a0*/  LDG.E R21, desc[UR8][R12.64+0x8] ;  /* 0x000008080c157981 */ /* 0x000f28000c1e1900 */
[----:B------:R-:W5:Y:S04]  /*05b0*/  LDG.E R27, desc[UR8][R14.64+0x34] ;  /* 0x000034080e1b7981 */ /* 0x000f68000c1e1900 */
[----:B------:R-:W5:Y:S01]  /*05c0*/  LDG.E R28, desc[UR8][R12.64+0x3c] ;  /* 0x00003c080c1c7981 */ /* 0x000f62000c1e1900 */
[----:B--2---:R-:W-:-:S03]  /*05d0*/  FFMA R20, R17, R18, R20 ;  /* 0x0000001211147223 */ /* 0x004fc60000000014 */
[----:B------:R-:W2:Y:S04]  /*05e0*/  LDG.E R17, desc[UR8][R14.64+0xc] ;  /* 0x00000c080e117981 */ /* 0x000ea8000c1e1900 */
[----:B------:R-:W2:Y:S01]  /*05f0*/  LDG.E R18, desc[UR8][R12.64+0xc] ;  /* 0x00000c080c127981 */ /* 0x000ea2000c1e1900 */
[----:B---3--:R-:W-:-:S03]  /*0600*/  FFMA R25, R23, R24, R20 ;  /* 0x0000001817197223 */ /* 0x008fc60000000014 */
[----:B------:R-:W3:Y:S04]  /*0610*/  LDG.E R23, desc[UR8][R14.64+0x10] ;  /* 0x000010080e177981 */ /* 0x000ee8000c1e1900 */
[----:B------:R-:W3:Y:S01]  /*0620*/  LDG.E R24, desc[UR8][R12.64+0x10] ;  /* 0x000010080c187981 */ /* 0x000ee2000c1e1900 */
[----:B----4-:R-:W-:-:S03]  /*0630*/  FFMA R26, R22, R21, R25 ;  /* 0x00000015161a7223 */ /* 0x010fc60000000019 */
[----:B------:R-:W4:Y:S04]  /*0640*/  LDG.E R25, desc[UR8][R14.64+0x14] ;  /* 0x000014080e197981 */ /* 0x000f28000c1e1900 */
[----:B------:R-:W4:Y:S04]  /*0650*/  LDG.E R22, desc[UR8][R12.64+0x14] ;  /* 0x000014080c167981 */ /* 0x000f28000c1e1900 */
[----:B------:R-:W5:Y:S04]  /*0660*/  LDG.E R20, desc[UR8][R14.64+0x18] ;  /* 0x000018080e147981 */ /* 0x000f68000c1e1900 */
[----:B------:R-:W5:Y:S01]  /*0670*/  LDG.E R21, desc[UR8][R12.64+0x18] ;  /* 0x000018080c157981 */ /* 0x000f62000c1e1900 */
[----:B--2---:R-:W-:-:S03]  /*0680*/  FFMA R18, R17, R18, R26 ;  /* 0x0000001211127223 */ /* 0x004fc6000000001a */
[----:B------:R-:W2:Y:S01]  /*0690*/  LDG.E R17, desc[UR8][R14.64+0x1c] ;  /* 0x00001c080e117981 */ /* 0x000ea2000c1e1900 */
[----:B---3--:R-:W-:-:S03]  /*06a0*/  FFMA R24, R23, R24, R18 ;  /* 0x0000001817187223 */ /* 0x008fc60000000012 */
[----:B------:R-:W2:Y:S04]  /*06b0*/  LDG.E R18, desc[UR8][R12.64+0x1c] ;  /* 0x00001c080c127981 */ /* 0x000ea8000c1e1900 */
[----:B------:R-:W3:Y:S01]  /*06c0*/  LDG.E R23, desc[UR8][R12.64+0x20] ;  /* 0x000020080c177981 */ /* 0x000ee2000c1e1900 */
[----:B----4-:R-:W-:-:S03]  /*06d0*/  FFMA R25, R25, R22, R24 ;  /* 0x0000001619197223 */ /* 0x010fc60000000018 */
[----:B------:R-:W3:Y:S04]  /*06e0*/  LDG.E R22, desc[UR8][R14.64+0x20] ;  /* 0x000020080e167981 */ /* 0x000ee8000c1e1900 */
[----:B------:R-:W4:Y:S01]  /*06f0*/  LDG.E R24, desc[UR8][R12.64+0x24] ;  /* 0x000024080c187981 */ /* 0x000f22000c1e1900 */
[----:B-----5:R-:W-:-:S03]  /*0700*/  FFMA R26, R20, R21, R25 ;  /* 0x00000015141a7223 */ /* 0x020fc60000000019 */
        /* <DEDUP_REMOVED lines=12> */
[----:B------:R-:W5:Y:S04]  /*07d0*/  LDG.E R20, desc[UR8][R14.64+0x38] ;  /* 0x000038080e147981 */ /* 0x000f68000c1e1900 */
[----:B------:R-:W5:Y:S04]  /*07e0*/  LDG.E R21, desc[UR8][R12.64+0x38] ;  /* 0x000038080c157981 */ /* 0x000f68000c1e1900 */
[----:B------:R-:W5:Y:S01]  /*07f0*/  LDG.E R25, desc[UR8][R14.64+0x3c] ;  /* 0x00003c080e197981 */ /* 0x000f62000c1e1900 */
[----:B------:R-:W-:Y:S01]  /*0800*/  IADD3 R16, PT, PT, R16, 0x10, RZ ;  /* 0x0000001010107810 */ /* 0x000fe20007ffe0ff */
[----:B--2---:R-:W-:Y:S01]  /*0810*/  FFMA R18, R17, R18, R26 ;  /* 0x0000001211127223 */ /* 0x004fe2000000001a */
[----:B------:R-:W-:-:S04]  /*0820*/  LOP3.LUT R17, R10, 0x7ffffff0, RZ, 0xc0, !PT ;  /* 0x7ffffff00a117812 */ /* 0x000fc800078ec0ff */
[----:B------:R-:W-:Y:S01]  /*0830*/  ISETP.NE.AND P0, PT, R16, R17, PT ;  /* 0x000000111000720c */ /* 0x000fe20003f05270 */
[----:B---3--:R-:W-:-:S04]  /*0840*/  FFMA R18, R23, R22, R18 ;  /* 0x0000001617127223 */ /* 0x008fc80000000012 */
[----:B----4-:R-:W-:-:S04]  /*0850*/  FFMA R27, R27, R24, R18 ;  /* 0x000000181b1b7223 */ /* 0x010fc80000000012 */
[----:B-----5:R-:W-:-:S04]  /*0860*/  FFMA R20, R20, R21, R27 ;  /* 0x0000001514147223 */ /* 0x020fc8000000001b */
[----:B------:R-:W-:Y:S01]  /*0870*/  FFMA R20, R25, R28, R20 ;  /* 0x0000001c19147223 */ /* 0x000fe20000000014 */
[----:B------:R-:W-:Y:S06]  /*0880*/  @P0 BRA `(.L_x_25) ;  /* 0xfffffffc00180947 */ /* 0x000fec000383ffff */
[----:B------:R-:W-:-:S07]  /*0890*/  MOV R18, R17 ;  /* 0x0000001100127202 */ /* 0x000fce0000000f00 */
.L_x_24:
[----:B------:R-:W-:-:S13]  /*08a0*/  ISETP.NE.AND P0, PT, R6, RZ, PT ;  /* 0x000000ff0600720c */ /* 0x000fda0003f05270 */
[----:B------:R-:W-:Y:S05]  /*08b0*/  @!P0 BRA `(.L_x_26) ;  /* 0x0000000400748947 */ /* 0x000fea0003800000 */
[----:B------:R-:W-:Y:S01]  /*08c0*/  VIADD R12, R6, 0xffffffff ;  /* 0xffffffff060c7836 */ /* 0x000fe20000000000 */
[----:B------:R-:W-:-:S04]  /*08d0*/  ISETP.NE.AND P0, PT, R8, RZ, PT ;  /* 0x000000ff0800720c */ /* 0x000fc80003f05270 */
[----:B------:R-:W-:-:S13]  /*08e0*/  ISETP.GE.U32.AND P1, PT, R12, 0x7, PT ;  /* 0x000000070c00780c */ /* 0x000fda0003f26070 */
[----:B------:R-:W-:Y:S05]  /*08f0*/  @!P1 BRA `(.L_x_27) ;  /* 0x0000000000909947 */ /* 0x000fea0003800000 */
[----:B------:R-:W0:Y:S01]  /*0900*/  LDC.64 R16, c[0x0][0x388] ;  /* 0x0000e200ff107b82 */ /* 0x000e220000000a00 */
[----:B------:R-:W-:Y:S01]  /*0910*/  IADD3 R23, PT, PT, R5, R18, RZ ;  /* 0x0000001205177210 */ /* 0x000fe20007ffe0ff */
[----:B------:R-:W-:Y:S01]  /*0920*/  IMAD R25, R19, R10, R18 ;  /* 0x0000000a13197224 */ /* 0x000fe200078e0212 */
[----:B------:R-:W-:-:S04]  /*0930*/  IADD3 R21, P1, PT, R5, R18, RZ ;  /* 0x0000001205157210 */ /* 0x000fc80007f3e0ff */
[----:B------:R-:W-:Y:S01]  /*0940*/  IADD3.X R22, PT, PT, RZ, RZ, RZ, P1, !PT ;  /* 0x000000ffff167210 */ /* 0x000fe20000ffe4ff */
[----:B------:R-:W1:Y:S08]  /*0950*/  LDC.64 R12, c[0x0][0x388] ;  /* 0x0000e200ff0c7b82 */ /* 0x000e700000000a00 */
[----:B------:R-:W2:Y:S01]  /*0960*/  LDC.64 R14, c[0x0][0x390] ;  /* 0x0000e400ff0e7b82 */ /* 0x000ea20000000a00 */
[----:B0-----:R-:W-:-:S06]  /*0970*/  IMAD.WIDE.U32 R16, R23, 0x4, R16 ;  /* 0x0000000417107825 */ /* 0x001fcc00078e0010 */
[----:B------:R-:W3:Y:S01]  /*0980*/  LDG.E R17, desc[UR8][R16.64] ;  /* 0x0000000810117981 */ /* 0x000ee2000c1e1900 */
[----:B-1----:R-:W-:-:S04]  /*0990*/  LEA R12, P1, R21, R12, 0x2 ;  /* 0x0000000c150c7211 */ /* 0x002fc800078210ff */
[----:B------:R-:W-:Y:S01]  /*09a0*/  LEA.HI.X R13, R21, R13, R22, 0x2, P1 ;  /* 0x0000000d150d7211 */ /* 0x000fe200008f1416 */
[----:B--2---:R-:W-:-:S04]  /*09b0*/  IMAD.WIDE R14, R25, 0x4, R14 ;  /* 0x00000004190e7825 */ /* 0x004fc800078e020e */
[----:B------:R-:W2:Y:S04]  /*09c0*/  LDG.E R23, desc[UR8][R12.64+0x8] ;  /* 0x000008080c177981 */ /* 0x000ea8000c1e1900 */
[----:B------:R-:W3:Y:S04]  /*09d0*/  LDG.E R21, desc[UR8][R14.64] ;  /* 0x000000080e157981 */ /* 0x000ee8000c1e1900 */
[----:B------:R-:W4:Y:S04]  /*09e0*/  LDG.E R26, desc[UR8][R14.64+0x4] ;  /* 0x000004080e1a7981 */ /* 0x000f28000c1e1900 */
[----:B------:R-:W4:Y:S04]  /*09f0*/  LDG.E R25, desc[UR8][R12.64+0x4] ;  /* 0x000004080c197981 */ /* 0x000f28000c1e1900 */
[----:B------:R-:W2:Y:S04]  /*0a00*/  LDG.E R22, desc[UR8][R14.64+0x8] ;  /* 0x000008080e167981 */ /* 0x000ea8000c1e1900 */
[----:B------:R-:W5:Y:S04]  /*0a10*/  LDG.E R16, desc[UR8][R12.64+0x10] ;  /* 0x000010080c107981 */ /* 0x000f68000c1e1900 */
[----:B------:R-:W5:Y:S04]  /*0a20*/  LDG.E R27, desc[UR8][R12.64+0x18] ;  /* 0x000018080c1b7981 */ /* 0x000f68000c1e1900 */
[----:B------:R-:W5:Y:S01]  /*0a30*/  LDG.E R28, desc[UR8][R12.64+0x1c] ;  /* 0x00001c080c1c7981 */ /* 0x000f62000c1e1900 */
[----:B---3--:R-:W-:-:S03]  /*0a40*/  FFMA R24, R17, R21, R20 ;  /* 0x0000001511187223 */ /* 0x008fc60000000014 */
[----:B------:R-:W3:Y:S04]  /*0a50*/  LDG.E R20, desc[UR8][R14.64+0xc] ;  /* 0x00000c080e147981 */ /* 0x000ee8000c1e1900 */
[----:B------:R-:W3:Y:S01]  /*0a60*/  LDG.E R21, desc[UR8][R12.64+0xc] ;  /* 0x00000c080c157981 */ /* 0x000ee2000c1e1900 */
[----:B----4-:R-:W-:-:S03]  /*0a70*/  FFMA R24, R25, R26, R24 ;  /* 0x0000001a19187223 */ /* 0x010fc60000000018 */
[----:B------:R-:W5:Y:S01]  /*0a80*/  LDG.E R25, desc[UR8][R14.64+0x10] ;  /* 0x000010080e197981 */ /* 0x000f62000c1e1900 */
[----:B--2---:R-:W-:-:S03]  /*0a90*/  FFMA R26, R23, R22, R24 ;  /* 0x00000016171a7223 */ /* 0x004fc60000000018 */
[----:B------:R-:W2:Y:S04]  /*0aa0*/  LDG.E R24, desc[UR8][R14.64+0x14] ;  /* 0x000014080e187981 */ /* 0x000ea8000c1e1900 */
[----:B------:R-:W2:Y:S04]  /*0ab0*/  LDG.E R23, desc[UR8][R12.64+0x14] ;  /* 0x000014080c177981 */ /* 0x000ea8000c1e1900 */
[----:B------:R-:W4:Y:S04]  /*0ac0*/  LDG.E R17, desc[UR8][R14.64+0x18] ;  /* 0x000018080e117981 */ /* 0x000f28000c1e1900 */
[----:B------:R-:W4:Y:S01]  /*0ad0*/  LDG.E R22, desc[UR8][R14.64+0x1c] ;  /* 0x00001c080e167981 */ /* 0x000f22000c1e1900 */
[----:B------:R-:W-:-:S02]  /*0ae0*/  VIADD R18, R18, 0x8 ;  /* 0x0000000812127836 */ /* 0x000fc40000000000 */
[----:B---3--:R-:W-:-:S04]  /*0af0*/  FFMA R21, R21, R20, R26 ;  /* 0x0000001415157223 */ /* 0x008fc8000000001a */
[----:B-----5:R-:W-:-:S04]  /*0b00*/  FFMA R16, R16, R25, R21 ;  /* 0x0000001910107223 */ /* 0x020fc80000000015 */
[----:B--2---:R-:W-:-:S04]  /*0b10*/  FFMA R16, R23, R24, R16 ;  /* 0x0000001817107223 */ /* 0x004fc80000000010 */
[----:B----4-:R-:W-:-:S04]  /*0b20*/  FFMA R17, R27, R17, R16 ;  /* 0x000000111b117223 */ /* 0x010fc80000000010 */
[----:B------:R-:W-:-:S07]  /*0b30*/  FFMA R20, R28, R22, R17 ;  /* 0x000000161c147223 */ /* 0x000fce0000000011 */
.L_x_27:
[----:B------:R-:W-:Y:S05]  /*0b40*/  @!P0 BRA `(.L_x_26) ;  /* 0x0000000000d08947 */ /* 0x000fea0003800000 */
[----:B------:R-:W-:Y:S02]  /*0b50*/  IADD3 R12, PT, PT, R8, -0x1, RZ ;  /* 0xffffffff080c7810 */ /* 0x000fe40007ffe0ff */
[----:B------:R-:W-:Y:S02]  /*0b60*/  ISETP.NE.AND P0, PT, R9, RZ, PT ;  /* 0x000000ff0900720c */ /* 0x000fe40003f05270 */
[----:B------:R-:W-:-:S13]  /*0b70*/  ISETP.GE.U32.AND P1, PT, R12, 0x3, PT ;  /* 0x000000030c00780c */ /* 0x000fda0003f26070 */
[----:B------:R-:W-:Y:S05]  /*0b80*/  @!P1 BRA `(.L_x_28) ;  /* 0x0000000000609947 */ /* 0x000fea0003800000 */
[----:B------:R-:W0:Y:S01]  /*0b90*/  LDC.64 R14, c[0x0][0x388] ;  /* 0x0000e200ff0e7b82 */ /* 0x000e220000000a00 */
[----:B------:R-:W-:Y:S01]  /*0ba0*/  IADD3 R23, PT, PT, R5, R18, RZ ;  /* 0x0000001205177210 */ /* 0x000fe20007ffe0ff */
[----:B------:R-:W-:Y:S01]  /*0bb0*/  IMAD R25, R19, R10, R18 ;  /* 0x0000000a13197224 */ /* 0x000fe200078e0212 */
[----:B------:R-:W-:-:S05]  /*0bc0*/  IADD3 R21, P1, PT, R5, R18, RZ ;  /* 0x0000001205157210 */ /* 0x000fca0007f3e0ff */
[----:B------:R-:W1:Y:S01]  /*0bd0*/  LDC.64 R12, c[0x0][0x388] ;  /* 0x0000e200ff0c7b82 */ /* 0x000e620000000a00 */
[----:B------:R-:W-:-:S07]  /*0be0*/  IMAD.X R22, RZ, RZ, RZ, P1 ;  /* 0x000000ffff167224 */ /* 0x000fce00008e06ff */
        /* <DEDUP_REMOVED lines=8> */
[----:B------:R-:W2:Y:S04]  /*0c70*/  LDG.E R23, desc[UR8][R16.64+0x4] ;  /* 0x0000040810177981 */ /* 0x000ea8000c1e1900 */
[----:B------:R-:W4:Y:S04]  /*0c80*/  LDG.E R25, desc[UR8][R16.64+0x8] ;  /* 0x0000080810197981 */ /* 0x000f28000c1e1900 */
[----:B------:R-:W4:Y:S04]  /*0c90*/  LDG.E R24, desc[UR8][R12.64+0x8] ;  /* 0x000008080c187981 */ /* 0x000f28000c1e1900 */
[----:B------:R-:W5:Y:S04]  /*0ca0*/  LDG.E R27, desc[UR8][R16.64+0xc] ;  /* 0x00000c08101b7981 */ /* 0x000f68000c1e1900 */
[----:B------:R-:W5:Y:S01]  /*0cb0*/  LDG.E R26, desc[UR8][R12.64+0xc] ;  /* 0x00000c080c1a7981 */ /* 0x000f62000c1e1900 */
[----:B------:R-:W-:Y:S01]  /*0cc0*/  IADD3 R18, PT, PT, R18, 0x4, RZ ;  /* 0x0000000412127810 */ /* 0x000fe20007ffe0ff */
[----:B---3--:R-:W-:-:S04]  /*0cd0*/  FFMA R21, R15, R21, R20 ;  /* 0x000000150f157223 */ /* 0x008fc80000000014 */
[----:B--2---:R-:W-:-:S04]  /*0ce0*/  FFMA R21, R22, R23, R21 ;  /* 0x0000001716157223 */ /* 0x004fc80000000015 */
[----:B----4-:R-:W-:-:S04]  /*0cf0*/  FFMA R21, R24, R25, R21 ;  /* 0x0000001918157223 */ /* 0x010fc80000000015 */
[----:B-----5:R-:W-:-:S07]  /*0d00*/  FFMA R20, R26, R27, R21 ;  /* 0x0000001b1a147223 */ /* 0x020fce0000000015 */
.L_x_28:
[----:B------:R-:W-:Y:S05]  /*0d10*/  @!P0 BRA `(.L_x_26) ;  /* 0x00000000005c8947 */ /* 0x000fea0003800000 */
[----:B------:R-:W0:Y:S01]  /*0d20*/  LDC.64 R14, c[0x0][0x388] ;  /* 0x0000e200ff0e7b82 */ /* 0x000e220000000a00 */
[----:B------:R-:W-:Y:S01]  /*0d30*/  IADD3 R17, PT, PT, R5, R18, RZ ;  /* 0x0000001205117210 */ /* 0x000fe20007ffe0ff */
[----:B------:R-:W-:-:S06]  /*0d40*/  IMAD R19, R19, R10, R18 ;  /* 0x0000000a13137224 */ /* 0x000fcc00078e0212 */
[----:B------:R-:W1:Y:S01]  /*0d50*/  LDC.64 R12, c[0x0][0x390] ;  /* 0x0000e400ff0c7b82 */ /* 0x000e620000000a00 */
[----:B0-----:R-:W-:-:S06]  /*0d60*/  IMAD.WIDE.U32 R14, R17, 0x4, R14 ;  /* 0x00000004110e7825 */ /* 0x001fcc00078e000e */
[----:B------:R-:W2:Y:S01]  /*0d70*/  LDG.E R15, desc[UR8][R14.64] ;  /* 0x000000080e0f7981 */ /* 0x000ea2000c1e1900 */
[----:B-1----:R-:W-:-:S05]  /*0d80*/  IMAD.WIDE R12, R19, 0x4, R12 ;  /* 0x00000004130c7825 */ /* 0x002fca00078e020c */
[----:B------:R-:W2:Y:S01]  /*0d90*/  LDG.E R10, desc[UR8][R12.64] ;  /* 0x000000080c0a7981 */ /* 0x000ea2000c1e1900 */
[----:B------:R-:W-:Y:S01]  /*0da0*/  ISETP.NE.AND P0, PT, R9, 0x1, PT ;  /* 0x000000010900780c */ /* 0x000fe20003f05270 */
[----:B--2---:R-:W-:-:S12]  /*0db0*/  FFMA R20, R15, R10, R20 ;  /* 0x0000000a0f147223 */ /* 0x004fd80000000014 */
[----:B------:R-:W-:Y:S05]  /*0dc0*/  @!P0 BRA `(.L_x_26) ;  /* 0x0000000000308947 */ /* 0x000fea0003800000 */
[----:B------:R-:W0:Y:S01]  /*0dd0*/  LDC.64 R14, c[0x0][0x388] ;  /* 0x0000e200ff0e7b82 */ /* 0x000e220000000a00 */
[----:B------:R-:W-:Y:S02]  /*0de0*/  IADD3 R18, P1, PT, R5, R18, RZ ;  /* 0x0000001205127210 */ /* 0x000fe40007f3e0ff */
[----:B------:R-:W-:-:S03]  /*0df0*/  ISETP.NE.AND P0, PT, R9, 0x2, PT ;  /* 0x000000020900780c */ /* 0x000fc60003f05270 */
[----:B------:R-:W-:-:S10]  /*0e00*/  IMAD.X R10, RZ, RZ, RZ, P1 ;  /* 0x000000ffff0a7224 */ /* 0x000fd400008e06ff */
[----:B------:R-:W2:Y:S01]  /*0e10*/  @P0 LDG.E R16, desc[UR8][R12.64+0x8] ;  /* 0x000008080c100981 */ /* 0x000ea2000c1e1900 */
[----:B0-----:R-:W-:-:S04]  /*0e20*/  LEA R14, P1, R18, R14, 0x2 ;  /* 0x0000000e120e7211 */ /* 0x001fc800078210ff */
[----:B------:R-:W-:Y:S02]  /*0e30*/  LEA.HI.X R15, R18, R15, R10, 0x2, P1 ;  /* 0x0000000f120f7211 */ /* 0x000fe400008f140a */
[----:B------:R-:W3:Y:S04]  /*0e40*/  LDG.E R10, desc[UR8][R12.64+0x4] ;  /* 0x000004080c0a7981 */ /* 0x000ee8000c1e1900 */
[----:B------:R-:W3:Y:S04]  /*0e50*/  LDG.E R17, desc[UR8][R14.64+0x4] ;  /* 0x000004080e117981 */ /* 0x000ee8000c1e1900 */
[----:B------:R-:W2:Y:S01]  /*0e60*/  @P0 LDG.E R19, desc[UR8][R14.64+0x8] ;  /* 0x000008080e130981 */ /* 0x000ea2000c1e1900 */
[----:B---3--:R-:W-:-:S04]  /*0e70*/  FFMA R20, R17, R10, R20 ;  /* 0x0000000a11147223 */ /* 0x008fc80000000014 */
[----:B--2---:R-:W-:-:S07]  /*0e80*/  @P0 FFMA R20, R19, R16, R20 ;  /* 0x0000001013140223 */ /* 0x004fce0000000014 */
.L_x_26:
[----:B------:R-:W0:Y:S01]  /*0e90*/  S2UR UR5, SR_CgaCtaId ;  /* 0x00000000000579c3 */ /* 0x000e220000008800 */
[----:B------:R-:W1:Y:S01]  /*0ea0*/  LDCU UR6, c[0x0][0x3b4] ;  /* 0x00007680ff0677ac */ /* 0x000e620008000800 */
[----:B------:R-:W2:Y:S01]  /*0eb0*/  LDCU UR7, c[0x0][0x3a8] ;  /* 0x00007500ff0777ac */ /* 0x000ea20008000800 */
[----:B------:R-:W-:Y:S01]  /*0ec0*/  UMOV UR4, 0x400 ;  /* 0x0000040000047882 */ /* 0x000fe20000000000 */
[----:B-1----:R-:W-:Y:S01]  /*0ed0*/  FMUL R20, R20, UR6 ;  /* 0x0000000614147c20 */ /* 0x002fe20008400000 */
[----:B--2---:R-:W-:Y:S01]  /*0ee0*/  MOV R10, UR7 ;  /* 0x00000007000a7c02 */ /* 0x004fe20008000f00 */
[----:B0-----:R-:W-:-:S03]  /*0ef0*/  ULEA UR4, UR5, UR4, 0x18 ;  /* 0x0000000405047291 */ /* 0x001fc6000f8ec0ff */
[----:B------:R-:W-:-:S03]  /*0f00*/  FMNMX R3, R20, R3, !PT ;  /* 0x0000000314037209 */ /* 0x000fc60007800000 */
[----:B------:R-:W-:Y:S02]  /*0f10*/  LEA R13, R11, UR4, 0x2 ;  /* 0x000000040b0d7c11 */ /* 0x000fe4000f8e10ff */
[----:B------:R-:W-:-:S03]  /*0f20*/  IADD3 R11, PT, PT, R4, R11, RZ ;  /* 0x0000000b040b7210 */ /* 0x000fc60007ffe0ff */
[----:B------:R0:W-:Y:S01]  /*0f30*/  STS [R13], R20 ;  /* 0x000000140d007388 */ /* 0x0001e20000000800 */
[----:B------:R-:W-:-:S13]  /*0f40*/  ISETP.GE.AND P0, PT, R11, R10, PT ;  /* 0x0000000a0b00720c */ /* 0x000fda0003f06270 */
[----:B0-----:R-:W-:Y:S05]  /*0f50*/  @!P0 BRA `(.L_x_29) ;  /* 0xfffffff4003c8947 */ /* 0x001fea000383ffff */
[----:B------:R-:W-:Y:S05]  /*0f60*/  BRA `(.L_x_22) ;  /* 0x0000000000347947 */ /* 0x000fea0003800000 */
.L_x_23:
[----:B------:R-:W0:Y:S01]  /*0f70*/  S2R R6, SR_CgaCtaId ;  /* 0x0000000000067919 */ /* 0x000e220000008800 */
[----:B------:R-:W1:Y:S01]  /*0f80*/  LDCU UR4, c[0x0][0x3b4] ;  /* 0x00007680ff0477ac */ /* 0x000e620008000800 */
[----:B------:R-:W-:Y:S01]  /*0f90*/  MOV R5, 0x400 ;  /* 0x0000040000057802 */ /* 0x000fe20000000f00 */
[----:B------:R-:W-:-:S03]  /*0fa0*/  IMAD.MOV.U32 R3, RZ, RZ, -0x2feafd07 ;  /* 0xd01502f9ff037424 */ /* 0x000fc600078e00ff */
[----:B0-----:R-:W-:Y:S01]  /*0fb0*/  LEA R8, R6, R5, 0x18 ;  /* 0x0000000506087211 */ /* 0x001fe200078ec0ff */
[----:B-1----:R-:W-:Y:S01]  /*0fc0*/  FMUL R6, RZ, UR4 ;  /* 0x00000004ff067c20 */ /* 0x002fe20008400000 */
[----:B------:R-:W-:-:S07]  /*0fd0*/  MOV R5, R7 ;  /* 0x0000000700057202 */ /* 0x000fce0000000f00 */
.L_x_30:
[----:B------:R-:W-:Y:S01]  /*0fe0*/  LEA R9, R5, R8, 0x2 ;  /* 0x0000000805097211 */ /* 0x000fe200078e10ff */
[----:B------:R-:W-:Y:S01]  /*0ff0*/  IMAD.IADD R5, R4, 0x1, R5 ;  /* 0x0000000104057824 */ /* 0x000fe200078e0205 */
[----:B------:R-:W-:-:S03]  /*1000*/  FMNMX R3, R6, R3, !PT ;  /* 0x0000000306037209 */ /* 0x000fc60007800000 */
[----:B------:R0:W-:Y:S01]  /*1010*/  STS [R9], R6 ;  /* 0x0000000609007388 */ /* 0x0001e20000000800 */
[----:B------:R-:W-:-:S13]  /*1020*/  ISETP.GE.AND P0, PT, R5, R10, PT ;  /* 0x0000000a0500720c */ /* 0x000fda0003f06270 */
[----:B0-----:R-:W-:Y:S05]  /*1030*/  @!P0 BRA `(.L_x_30) ;  /* 0xfffffffc00e88947 */ /* 0x001fea000383ffff */
.L_x_22:
[----:B------:R-:W-:Y:S05]  /*1040*/  BSYNC.RECONVERGENT B0 ;  /* 0x0000000000007941 */ /* 0x000fea0003800200 */
.L_x_21:
[----:B------:R-:W0:Y:S01]  /*1050*/  SHFL.DOWN PT, R4, R3, 0x10, 0x1f ;  /* 0x0a001f0003047f89 */ /* 0x000e2200000e0000 */
[----:B------:R-:W1:Y:S01]  /*1060*/  S2UR UR5, SR_CgaCtaId ;  /* 0x00000000000579c3 */ /* 0x000e620000008800 */
[----:B------:R-:W-:Y:S01]  /*1070*/  UMOV UR4, 0x400 ;  /* 0x0000040000047882 */ /* 0x000fe20000000000 */
[----:B------:R-:W-:-:S04]  /*1080*/  SHF.R.U32.HI R11, RZ, 0x3, R7 ;  /* 0x00000003ff0b7819 */ /* 0x000fc80000011607 */
[----:B------:R-:W-:Y:S02]  /*1090*/  LOP3.LUT R11, R11, 0x7c, RZ, 0xc0, !PT ;  /* 0x0000007c0b0b7812 */ /* 0x000fe400078ec0ff */
[----:B0-----:R-:W-:Y:S01]  /*10a0*/  FMNMX R4, R4, R3, !PT ;  /* 0x0000000304047209 */ /* 0x001fe20007800000 */
[----:B-1----:R-:W-:Y:S01]  /*10b0*/  ULEA UR5, UR5, UR4, 0x18 ;  /* 0x0000000405057291 */ /* 0x002fe2000f8ec0ff */
[----:B------:R-:W-:-:S03]  /*10c0*/  LOP3.LUT P0, R3, R7, 0x1f, RZ, 0xc0, !PT ;  /* 0x0000001f07037812 */ /* 0x000fc6000780c0ff */
[----:B------:R-:W0:Y:S02]  /*10d0*/  SHFL.DOWN PT, R5, R4, 0x8, 0x1f ;  /* 0x09001f0004057f89 */ /* 0x000e2400000e0000 */
[----:B0-----:R-:W-:Y:S02]  /*10e0*/  FMNMX R5, R4, R5, !PT ;  /* 0x0000000504057209 */ /* 0x001fe40007800000 */
[----:B------:R-:W-:-:S03]  /*10f0*/  LEA R4, R10, UR5, 0x2 ;  /* 0x000000050a047c11 */ /* 0x000fc6000f8e10ff */
[----:B------:R-:W0:Y:S02]  /*1100*/  SHFL.DOWN PT, R6, R5, 0x4, 0x1f ;  /* 0x08801f0005067f89 */ /* 0x000e2400000e0000 */
[----:B0-----:R-:W-:Y:S02]  /*1110*/  FMNMX R6, R5, R6, !PT ;  /* 0x0000000605067209 */ /* 0x001fe40007800000 */
[----:B------:R-:W-:-:S03]  /*1120*/  IADD3 R5, PT, PT, R4, R11, RZ ;  /* 0x0000000b04057210 */ /* 0x000fc60007ffe0ff */
[----:B------:R-:W0:Y:S02]  /*1130*/  SHFL.DOWN PT, R9, R6, 0x2, 0x1f ;  /* 0x08401f0006097f89 */ /* 0x000e2400000e0000 */
[----:B0-----:R-:W-:Y:S02]  /*1140*/  FMNMX R9, R6, R9, !PT ;  /* 0x0000000906097209 */ /* 0x001fe40007800000 */
[----:B------:R-:W-:-:S03]  /*1150*/  LEA R6, R3, R4, 0x2 ;  /* 0x0000000403067211 */ /* 0x000fc600078e10ff */
[----:B------:R-:W0:Y:S02]  /*1160*/  SHFL.DOWN PT, R8, R9, 0x1, 0x1f ;  /* 0x08201f0009087f89 */ /* 0x000e2400000e0000 */
[----:B0-----:R-:W-:-:S05]  /*1170*/  FMNMX R8, R9, R8, !PT ;  /* 0x0000000809087209 */ /* 0x001fca0007800000 */
[----:B------:R0:W-:Y:S01]  /*1180*/  @!P0 STS [R5], R8 ;  /* 0x0000000805008388 */ /* 0x0001e20000000800 */
[----:B------:R-:W-:Y:S01]  /*1190*/  BAR.SYNC.DEFER_BLOCKING 0x0 ;  /* 0x0000000000007b1d */ /* 0x000fe20000010000 */
[----:B------:R-:W-:-:S13]  /*11a0*/  ISETP.GT.U32.AND P0, PT, R7, 0x1f, PT ;  /* 0x0000001f0700780c */ /* 0x000fda0003f04070 */
[----:B0-----:R-:W-:Y:S05]  /*11b0*/  @P0 BRA `(.L_x_31) ;  /* 0x00000000004c0947 */ /* 0x001fea0003800000 */
[----:B------:R-:W0:Y:S01]  /*11c0*/  LDCU UR4, c[0x0][0x360] ;  /* 0x00006c00ff0477ac */ /* 0x000e220008000800 */
[----:B------:R-:W-:Y:S01]  /*11d0*/  IMAD.MOV.U32 R8, RZ, RZ, -0x2feafd07 ;  /* 0xd01502f9ff087424 */ /* 0x000fe200078e00ff */
[----:B0-----:R-:W-:-:S06]  /*11e0*/  USHF.R.U32.HI UR4, URZ, 0x5, UR4 ;  /* 0x00000005ff047899 */ /* 0x001fcc0008011604 */
[----:B------:R-:W-:Y:S01]  /*11f0*/  ISETP.GE.U32.AND P0, PT, R3, UR4, PT ;  /* 0x0000000403007c0c */ /* 0x000fe2000bf06070 */
[----:B------:R-:W-:-:S12]  /*1200*/  UMOV UR4, 0xffffffff ;  /* 0xffffffff00047882 */ /* 0x000fd80000000000 */
[----:B------:R0:W1:Y:S01]  /*1210*/  @!P0 LDS R8, [R6] ;  /* 0x0000000006088984 */ /* 0x0000620000000800 */
[----:B------:R-:W-:Y:S01]  /*1220*/  ISETP.NE.AND P0, PT, R3, RZ, PT ;  /* 0x000000ff0300720c */ /* 0x000fe20003f05270 */
[----:B------:R-:W-:-:S12]  /*1230*/  BRA.DIV UR4, `(.L_x_32) ;  /* 0x0000001204907947 */ /* 0x000fd8000b800000 */
[----:B-1----:R-:W1:Y:S02]  /*1240*/  SHFL.DOWN PT, R9, R8, 0x10, 0x1f ;  /* 0x0a001f0008097f89 */ /* 0x002e6400000e0000 */
[----:B-1----:R-:W-:-:S05]  /*1250*/  FMNMX R9, R9, R8, !PT ;  /* 0x0000000809097209 */ /* 0x002fca0007800000 */
[----:B------:R-:W1:Y:S02]  /*1260*/  SHFL.DOWN PT, R12, R9, 0x8, 0x1f ;  /* 0x09001f00090c7f89 */ /* 0x000e6400000e0000 */
[----:B-1----:R-:W-:-:S05]  /*1270*/  FMNMX R12, R9, R12, !PT ;  /* 0x0000000c090c7209 */ /* 0x002fca0007800000 */
[----:B------:R-:W1:Y:S02]  /*1280*/  SHFL.DOWN PT, R11, R12, 0x4, 0x1f ;  /* 0x08801f000c0b7f89 */ /* 0x000e6400000e0000 */
[----:B-1----:R-:W-:-:S05]  /*1290*/  FMNMX R11, R12, R11, !PT ;  /* 0x0000000b0c0b7209 */ /* 0x002fca0007800000 */
[----:B------:R-:W1:Y:S02]  /*12a0*/  SHFL.DOWN PT, R14, R11, 0x2, 0x1f ;  /* 0x08401f000b0e7f89 */ /* 0x000e6400000e0000 */
[----:B-1----:R-:W-:-:S05]  /*12b0*/  FMNMX R14, R11, R14, !PT ;  /* 0x0000000e0b0e7209 */ /* 0x002fca0007800000 */
[----:B------:R1:W2:Y:S02]  /*12c0*/  SHFL.DOWN PT, R13, R14, 0x1, 0x1f ;  /* 0x08201f000e0d7f89 */ /* 0x0002a400000e0000 */
.L_x_60:
[----:B--2---:R-:W-:-:S05]  /*12d0*/  FMNMX R13, R14, R13, !PT ;  /* 0x0000000d0e0d7209 */ /* 0x004fca0007800000 */
[----:B------:R2:W-:Y:S02]  /*12e0*/  @!P0 STS [R4], R13 ;  /* 0x0000000d04008388 */ /* 0x0005e40000000800 */
.L_x_31:
[----:B------:R-:W-:Y:S01]  /*12f0*/  ISETP.GE.AND P0, PT, R7, R10, PT ;  /* 0x0000000a0700720c */ /* 0x000fe20003f06270 */
[----:B------:R-:W-:Y:S05]  /*1300*/  WARPSYNC.ALL ;  /* 0x0000000000007948 */ /* 0x000fea0003800000 */
[----:B------:R-:W-:Y:S01]  /*1310*/  BAR.SYNC.DEFER_BLOCKING 0x0 ;  /* 0x0000000000007b1d */ /* 0x000fe20000010000 */
[----:B------:R-:W-:-:S05]  /*1320*/  HFMA2 R8, -RZ, RZ, 0, 0 ;  /* 0x00000000ff087431 */ /* 0x000fca00000001ff */
[----:B------:R-:W-:Y:S04]  /*1330*/  BSSY.RECONVERGENT B0, `(.L_x_33) ;  /* 0x0000018000007945 */ /* 0x000fe80003800200 */
[----:B------:R-:W-:Y:S05]  /*1340*/  @P0 BRA `(.L_x_34) ;  /* 0x0000000000580947 */ /* 0x000fea0003800000 */
[----:B------:R3:W4:Y:S01]  /*1350*/  LDS R9, [R4] ;  /* 0x0000000004097984 */ /* 0x0007220000000800 */
[----:B------:R-:W0:Y:S01]  /*1360*/  LDC R16, c[0x0][0x360] ;  /* 0x0000d800ff107b82 */ /* 0x000e220000000800 */
[----:B------:R-:W-:Y:S01]  /*1370*/  MOV R8, RZ ;  /* 0x000000ff00087202 */ /* 0x000fe20000000f00 */
[----:B------:R-:W-:Y:S01]  /*1380*/  IMAD.MOV.U32 R11, RZ, RZ, R7 ;  /* 0x000000ffff0b7224 */ /* 0x000fe200078e0007 */
[----:B------:R-:W-:Y:S02]  /*1390*/  MOV R17, 0x3bbb989d ;  /* 0x3bbb989d00117802 */ /* 0x000fe40000000f00 */
[----:B------:R-:W-:-:S07]  /*13a0*/  MOV R18, 0x437c0000 ;  /* 0x437c000000127802 */ /* 0x000fce0000000f00 */
.L_x_35:
[----:B0-----:R-:W-:Y:S02]  /*13b0*/  LEA R12, R11, UR5, 0x2 ;  /* 0x000000050b0c7c11 */ /* 0x001fe4000f8e10ff */
[----:B0-----:R-:W-:-:S03]  /*13c0*/  IADD3 R11, PT, PT, R16, R11, RZ ;  /* 0x0000000b100b7210 */ /* 0x001fc60007ffe0ff */
[----:B-1----:R-:W4:Y:S01]  /*13d0*/  LDS R14, [R12] ;  /* 0x000000000c0e7984 */ /* 0x002f220000000800 */
[----:B------:R-:W-:Y:S01]  /*13e0*/  ISETP.GE.AND P0, PT, R11, R10, PT ;  /* 0x0000000a0b00720c */ /* 0x000fe20003f06270 */
[----:B----4-:R-:W-:-:S04]  /*13f0*/  FADD R14, -R9, R14 ;  /* 0x0000000e090e7221 */ /* 0x010fc80000000100 */
[----:B--2---:R-:W-:-:S04]  /*1400*/  FFMA.SAT R13, R14, R17, 0.5 ;  /* 0x3f0000000e0d7423 */ /* 0x004fc80000002011 */
[----:B------:R-:W-:-:S04]  /*1410*/  FFMA.RM R13, R13, R18, 12582913 ;  /* 0x4b4000010d0d7423 */ /* 0x000fc80000004012 */
[C---:B------:R-:W-:Y:S01]  /*1420*/  FADD R15, R13.reuse, -12583039 ;  /* 0xcb40007f0d0f7421 */ /* 0x040fe20000000000 */
[----:B------:R-:W-:-:S03]  /*1430*/  IMAD.SHL.U32 R13, R13, 0x800000, RZ ;  /* 0x008000000d0d7824 */ /* 0x000fc600078e00ff */
[----:B------:R-:W-:-:S04]  /*1440*/  FFMA R15, R14, 1.4426950216293334961, -R15 ;  /* 0x3fb8aa3b0e0f7823 */ /* 0x000fc8000000080f */
[----:B------:R-:W-:-:S04]  /*1450*/  FFMA R15, R14, 1.925963033500011079e-08, R15 ;  /* 0x32a570600e0f7823 */ /* 0x000fc8000000000f */
[----:B------:R-:W0:Y:S02]  /*1460*/  MUFU.EX2 R14, R15 ;  /* 0x0000000f000e7308 */ /* 0x000e240000000800 */
[----:B0-----:R-:W-:-:S04]  /*1470*/  FMUL R13, R13, R14 ;  /* 0x0000000e0d0d7220 */ /* 0x001fc80000400000 */
[----:B------:R-:W-:Y:S01]  /*1480*/  FADD R8, R13, R8 ;  /* 0x000000080d087221 */ /* 0x000fe20000000000 */
[----:B------:R0:W-:Y:S01]  /*1490*/  STS [R12], R13 ;  /* 0x0000000d0c007388 */ /* 0x0001e20000000800 */
[----:B------:R-:W-:Y:S05]  /*14a0*/  @!P0 BRA `(.L_x_35) ;  /* 0xfffffffc00c08947 */ /* 0x000fea000383ffff */
.L_x_34:
[----:B------:R-:W-:Y:S05]  /*14b0*/  BSYNC.RECONVERGENT B0 ;  /* 0x0000000000007941 */ /* 0x000fea0003800200 */
.L_x_33:
[----:B------:R-:W4:Y:S01]  /*14c0*/  SHFL.DOWN PT, R9, R8, 0x10, 0x1f ;  /* 0x0a001f0008097f89 */ /* 0x000f2200000e0000 */
[----:B------:R-:W-:Y:S02]  /*14d0*/  ISETP.NE.AND P0, PT, R3, RZ, PT ;  /* 0x000000ff0300720c */ /* 0x000fe40003f05270 */
[----:B------:R-:W-:Y:S01]  /*14e0*/  ISETP.GT.U32.AND P1, PT, R7, 0x1f, PT ;  /* 0x0000001f0700780c */ /* 0x000fe20003f24070 */
[----:B----4-:R-:W-:-:S05]  /*14f0*/  FADD R9, R9, R8 ;  /* 0x0000000809097221 */ /* 0x010fca0000000000 */
[----:B0-----:R-:W0:Y:S02]  /*1500*/  SHFL.DOWN PT, R12, R9, 0x8, 0x1f ;  /* 0x09001f00090c7f89 */ /* 0x001e2400000e0000 */
[----:B0-----:R-:W-:-:S05]  /*1510*/  FADD R12, R9, R12 ;  /* 0x0000000c090c7221 */ /* 0x001fca0000000000 */
[----:B------:R-:W0:Y:S02]  /*1520*/  SHFL.DOWN PT, R11, R12, 0x4, 0x1f ;  /* 0x08801f000c0b7f89 */ /* 0x000e2400000e0000 */
[----:B0-----:R-:W-:-:S05]  /*1530*/  FADD R11, R12, R11 ;  /* 0x0000000b0c0b7221 */ /* 0x001fca0000000000 */
[----:B-1----:R-:W0:Y:S02]  /*1540*/  SHFL.DOWN PT, R14, R11, 0x2, 0x1f ;  /* 0x08401f000b0e7f89 */ /* 0x002e2400000e0000 */
[----:B0-----:R-:W-:-:S05]  /*1550*/  FADD R14, R11, R14 ;  /* 0x0000000e0b0e7221 */ /* 0x001fca0000000000 */
[----:B--2---:R-:W0:Y:S02]  /*1560*/  SHFL.DOWN PT, R13, R14, 0x1, 0x1f ;  /* 0x08201f000e0d7f89 */ /* 0x004e2400000e0000 */
[----:B0-----:R-:W-:-:S05]  /*1570*/  FADD R16, R14, R13 ;  /* 0x0000000d0e107221 */ /* 0x001fca0000000000 */
[----:B------:R0:W-:Y:S01]  /*1580*/  @!P0 STS [R5], R16 ;  /* 0x0000001005008388 */ /* 0x0001e20000000800 */
[----:B------:R-:W-:Y:S06]  /*1590*/  BAR.SYNC.DEFER_BLOCKING 0x0 ;  /* 0x0000000000007b1d */ /* 0x000fec0000010000 */
[----:B------:R-:W-:Y:S05]  /*15a0*/  @P1 BRA `(.L_x_36) ;  /* 0x0000000000481947 */ /* 0x000fea0003800000 */
[----:B------:R-:W1:Y:S02]  /*15b0*/  LDCU UR4, c[0x0][0x360] ;  /* 0x00006c00ff0477ac */ /* 0x000e640008000800 */
[----:B-1----:R-:W-:-:S06]  /*15c0*/  USHF.R.U32.HI UR4, URZ, 0x5, UR4 ;  /* 0x00000005ff047899 */ /* 0x002fcc0008011604 */
[----:B------:R-:W-:Y:S01]  /*15d0*/  ISETP.GE.U32.AND P1, PT, R3, UR4, PT ;  /* 0x0000000403007c0c */ /* 0x000fe2000bf26070 */
[----:B------:R-:W-:Y:S01]  /*15e0*/  UMOV UR4, 0xffffffff ;  /* 0xffffffff00047882 */ /* 0x000fe20000000000 */
[----:B------:R-:W-:-:S11]  /*15f0*/  MOV R3, RZ ;  /* 0x000000ff00037202 */ /* 0x000fd60000000f00 */
[----:B------:R1:W2:Y:S01]  /*1600*/  @!P1 LDS R3, [R6] ;  /* 0x0000000006039984 */ /* 0x0002a20000000800 */
[----:B------:R-:W-:Y:S05]  /*1610*/  BRA.DIV UR4, `(.L_x_37) ;  /* 0x0000001204287947 */ /* 0x000fea000b800000 */
[----:B-12---:R-:W1:Y:S02]  /*1620*/  SHFL.DOWN PT, R6, R3, 0x10, 0x1f ;  /* 0x0a001f0003067f89 */ /* 0x006e6400000e0000 */
[----:B-1----:R-:W-:-:S05]  /*1630*/  FADD R6, R6, R3 ;  /* 0x0000000306067221 */ /* 0x002fca0000000000 */
[----:B0-----:R-:W0:Y:S02]  /*1640*/  SHFL.DOWN PT, R5, R6, 0x8, 0x1f ;  /* 0x09001f0006057f89 */ /* 0x001e2400000e0000 */
[----:B0-----:R-:W-:-:S05]  /*1650*/  FADD R5, R6, R5 ;  /* 0x0000000506057221 */ /* 0x001fca0000000000 */
[----:B------:R-:W0:Y:S02]  /*1660*/  SHFL.DOWN PT, R8, R5, 0x4, 0x1f ;  /* 0x08801f0005087f89 */ /* 0x000e2400000e0000 */
[----:B0-----:R-:W-:-:S05]  /*1670*/  FADD R8, R5, R8 ;  /* 0x0000000805087221 */ /* 0x001fca0000000000 */
[----:B------:R-:W0:Y:S02]  /*1680*/  SHFL.DOWN PT, R9, R8, 0x2, 0x1f ;  /* 0x08401f0008097f89 */ /* 0x000e2400000e0000 */
[----:B0-----:R-:W-:-:S05]  /*1690*/  FADD R9, R8, R9 ;  /* 0x0000000908097221 */ /* 0x001fca0000000000 */
[----:B------:R0:W1:Y:S02]  /*16a0*/  SHFL.DOWN PT, R12, R9, 0x1, 0x1f ;  /* 0x08201f00090c7f89 */ /* 0x00006400000e0000 */
.L_x_66:
[----:B01----:R-:W-:-:S05]  /*16b0*/  FADD R9, R9, R12 ;  /* 0x0000000c09097221 */ /* 0x003fca0000000000 */
[----:B------:R1:W-:Y:S02]  /*16c0*/  @!P0 STS [R4], R9 ;  /* 0x0000000904008388 */ /* 0x0003e40000000800 */
.L_x_36:
[----:B------:R-:W-:Y:S01]  /*16d0*/  ISETP.GE.AND P0, PT, R7, R10, PT ;  /* 0x0000000a0700720c */ /* 0x000fe20003f06270 */
[----:B------:R-:W-:Y:S05]  /*16e0*/  WARPSYNC.ALL ;  /* 0x0000000000007948 */ /* 0x000fea0003800000 */
[----:B------:R-:W-:Y:S06]  /*16f0*/  BAR.SYNC.DEFER_BLOCKING 0x0 ;  /* 0x0000000000007b1d */ /* 0x000fec0000010000 */
[----:B------:R-:W-:Y:S04]  /*1700*/  BSSY.RECONVERGENT B0, `(.L_x_38) ;  /* 0x000001a000007945 */ /* 0x000fe80003800200 */
[----:B------:R-:W-:Y:S05]  /*1710*/  @P0 BRA `(.L_x_39) ;  /* 0x0000000000600947 */ /* 0x000fea0003800000 */
[----:B------:R-:W2:Y:S01]  /*1720*/  LDS R3, [R4] ;  /* 0x0000000004037984 */ /* 0x000ea20000000800 */
[----:B0-----:R-:W0:Y:S01]  /*1730*/  LDC R5, c[0x0][0x360] ;  /* 0x0000d800ff057b82 */ /* 0x001e220000000800 */
[----:B------:R-:W-:Y:S01]  /*1740*/  BSSY.RECONVERGENT B1, `(.L_x_40) ;  /* 0x000000c000017945 */ /* 0x000fe20003800200 */
[----:B--2---:R-:W-:-:S05]  /*1750*/  VIADD R6, R3, 0x1800000 ;  /* 0x0180000003067836 */ /* 0x004fca0000000000 */
[----:B------:R-:W-:-:S04]  /*1760*/  LOP3.LUT R6, R6, 0x7f800000, RZ, 0xc0, !PT ;  /* 0x7f80000006067812 */ /* 0x000fc800078ec0ff */
[----:B------:R-:W-:-:S13]  /*1770*/  ISETP.GT.U32.AND P0, PT, R6, 0x1ffffff, PT ;  /* 0x01ffffff0600780c */ /* 0x000fda0003f04070 */
[----:B0-----:R-:W-:Y:S05]  /*1780*/  @P0 BRA `(.L_x_41) ;  /* 0x00000000000c0947 */ /* 0x001fea0003800000 */
[----:B------:R-:W-:-:S07]  /*1790*/  MOV R6, 0x17b0 ;  /* 0x000017b000067802 */ /* 0x000fce0000000f00 */
[----:B-1-3--:R-:W-:Y:S05]  /*17a0*/  CALL.REL.NOINC `($__internal_0_$__cuda_sm20_rcp_rn_f32_slowpath) ;  /* 0x0000001000587944 */ /* 0x00afea0003c00000 */
[----:B------:R-:W-:Y:S05]  /*17b0*/  BRA `(.L_x_42) ;  /* 0x0000000000107947 */ /* 0x000fea0003800000 */
.L_x_41:
[----:B-1-3--:R-:W0:Y:S02]  /*17c0*/  MUFU.RCP R4, R3 ;  /* 0x0000000300047308 */ /* 0x00ae240000001000 */
[----:B0-----:R-:W-:-:S04]  /*17d0*/  FFMA R6, R3, R4, -1 ;  /* 0xbf80000003067423 */ /* 0x001fc80000000004 */
[----:B------:R-:W-:-:S04]  /*17e0*/  FADD.FTZ R9, -R6, -RZ ;  /* 0x800000ff06097221 */ /* 0x000fc80000010100 */
[----:B------:R-:W-:-:S07]  /*17f0*/  FFMA R4, R4, R9, R4 ;  /* 0x0000000904047223 */ /* 0x000fce0000000004 */
.L_x_42:
[----:B------:R-:W-:Y:S05]  /*1800*/  BSYNC.RECONVERGENT B1 ;  /* 0x0000000000017941 */ /* 0x000fea0003800200 */
.L_x_40:
[----:B------:R-:W0:Y:S01]  /*1810*/  LDC R10, c[0x0][0x3a8] ;  /* 0x0000ea00ff0a7b82 */ /* 0x000e220000000800 */
[----:B------:R-:W-:-:S07]  /*1820*/  MOV R3, R7 ;  /* 0x0000000700037202 */ /* 0x000fce0000000f00 */
.L_x_43:
[----:B--2---:R-:W-:Y:S02]  /*1830*/  LEA R6, R3, UR5, 0x2 ;  /* 0x0000000503067c11 */ /* 0x004fe4000f8e10ff */
[----:B------:R-:W-:-:S03]  /*1840*/  IADD3 R3, PT, PT, R5, R3, RZ ;  /* 0x0000000305037210 */ /* 0x000fc60007ffe0ff */
[----:B------:R-:W1:Y:S01]  /*1850*/  LDS R9, [R6] ;  /* 0x0000000006097984 */ /* 0x000e620000000800 */
[----:B0-----:R-:W-:Y:S01]  /*1860*/  ISETP.GE.AND P0, PT, R3, R10, PT ;  /* 0x0000000a0300720c */ /* 0x001fe20003f06270 */
[----:B-1----:R-:W-:-:S05]  /*1870*/  FMUL R9, R9, R4 ;  /* 0x0000000409097220 */ /* 0x002fca0000400000 */
[----:B------:R2:W-:Y:S07]  /*1880*/  STS [R6], R9 ;  /* 0x0000000906007388 */ /* 0x0005ee0000000800 */
[----:B------:R-:W-:Y:S05]  /*1890*/  @!P0 BRA `(.L_x_43) ;  /* 0xfffffffc00e48947 */ /* 0x000fea000383ffff */
.L_x_39:
[----:B------:R-:W-:Y:S05]  /*18a0*/  BSYNC.RECONVERGENT B0 ;  /* 0x0000000000007941 */ /* 0x000fea0003800200 */
.L_x_38:
[----:B------:R-:W4:Y:S01]  /*18b0*/  LDCU UR7, c[0x0][0x3b0] ;  /* 0x00007600ff0777ac */ /* 0x000f220008000800 */
[----:B------:R-:W-:Y:S01]  /*18c0*/  BAR.SYNC.DEFER_BLOCKING 0x0 ;  /* 0x0000000000007b1d */ /* 0x000fe20000010000 */
[----:B----4-:R-:W-:-:S13]  /*18d0*/  ISETP.GE.AND P0, PT, R7, UR7, PT ;  /* 0x0000000707007c0c */ /* 0x010fda000bf06270 */
[----:B------:R-:W-:Y:S05]  /*18e0*/  @P0 EXIT ;  /* 0x000000000000094d */ /* 0x000fea0003800000 */
[----:B------:R-:W-:Y:S01]  /*18f0*/  ISETP.GT.AND P0, PT, R10, RZ, PT ;  /* 0x000000ff0a00720c */ /* 0x000fe20003f04270 */
[----:B------:R-:W4:-:S12]  /*1900*/  LDCU UR6, c[0x0][0x360] ;  /* 0x00006c00ff0677ac */ /* 0x000f180008000800 */
[----:B------:R-:W-:Y:S05]  /*1910*/  @P0 BRA `(.L_x_44) ;  /* 0x0000000000200947 */ /* 0x000fea0003800000 */
[----:B01-3--:R-:W0:Y:S02]  /*1920*/  LDC.64 R4, c[0x0][0x380] ;  /* 0x0000e000ff047b82 */ /* 0x00be240000000a00 */
.L_x_45:
[----:B------:R-:W-:Y:S02]  /*1930*/  IMAD R3, R0, UR7, R7 ;  /* 0x0000000700037c24 */ /* 0x000fe4000f8e0207 */
[----:B----4-:R-:W-:Y:S02]  /*1940*/  VIADD R7, R7, UR6 ;  /* 0x0000000607077c36 */ /* 0x010fe40008000000 */
[----:B0-----:R-:W-:-:S03]  /*1950*/  IMAD.WIDE R2, R3, 0x4, R4 ;  /* 0x0000000403027825 */ /* 0x001fc600078e0204 */
[----:B------:R-:W-:Y:S02]  /*1960*/  ISETP.GE.AND P0, PT, R7, UR7, PT ;  /* 0x0000000707007c0c */ /* 0x000fe4000bf06270 */
[----:B------:R1:W-:Y:S11]  /*1970*/  STG.E desc[UR8][R2.64], RZ ;  /* 0x000000ff02007986 */ /* 0x0003f6000c101908 */
[----:B-1----:R-:W-:Y:S05]  /*1980*/  @!P0 BRA `(.L_x_45) ;  /* 0xfffffffc00e88947 */ /* 0x002fea000383ffff */
[----:B------:R-:W-:Y:S05]  /*1990*/  EXIT ;  /* 0x000000000000794d */ /* 0x000fea0003800000 */
.L_x_44:
[----:B--2---:R-:W-:Y:S01]  /*19a0*/  LOP3.LUT R6, R10, 0xf, RZ, 0xc0, !PT ;  /* 0x0000000f0a067812 */ /* 0x004fe200078ec0ff */
[----:B0-----:R-:W-:Y:S01]  /*19b0*/  IMAD R5, R2, UR7, RZ ;  /* 0x0000000702057c24 */ /* 0x001fe2000f8e02ff */
[C---:B------:R-:W-:Y:S02]  /*19c0*/  LOP3.LUT R3, R10.reuse, 0x7, RZ, 0xc0, !PT ;  /* 0x000000070a037812 */ /* 0x040fe400078ec0ff */
[----:B-1-3--:R-:W-:-:S07]  /*19d0*/  LOP3.LUT R4, R10, 0x3, RZ, 0xc0, !PT ;  /* 0x000000030a047812 */ /* 0x00afce00078ec0ff */
.L_x_54:
[----:B0-----:R-:W0:Y:S01]  /*19e0*/  LDC R8, c[0x0][0x3a8] ;  /* 0x0000ea00ff087b82 */ /* 0x001e220000000800 */
[----:B------:R-:W-:Y:S01]  /*19f0*/  HFMA2 R15, -RZ, RZ, 0, 0 ;  /* 0x00000000ff0f7431 */ /* 0x000fe200000001ff */
[----:B------:R-:W-:Y:S02]  /*1a00*/  MOV R17, RZ ;  /* 0x000000ff00117202 */ /* 0x000fe40000000f00 */
[----:B0-----:R-:W-:-:S13]  /*1a10*/  ISETP.GE.U32.AND P0, PT, R8, 0x10, PT ;  /* 0x000000100800780c */ /* 0x001fda0003f06070 */
[----:B------:R-:W-:Y:S05]  /*1a20*/  @!P0 BRA `(.L_x_46) ;  /* 0x0000000400088947 */ /* 0x000fea0003800000 */
[----:B------:R-:W0:Y:S01]  /*1a30*/  LDCU UR10, c[0x0][0x3ac] ;  /* 0x00007580ff0a77ac */ /* 0x000e220008000800 */
[----:B------:R-:W-:Y:S01]  /*1a40*/  LOP3.LUT R17, R8, 0x7ffffff0, RZ, 0xc0, !PT ;  /* 0x7ffffff008117812 */ /* 0x000fe200078ec0ff */
[----:B------:R-:W-:Y:S01]  /*1a50*/  IMAD.MOV.U32 R15, RZ, RZ, RZ ;  /* 0x000000ffff0f7224 */ /* 0x000fe200078e00ff */
[----:B------:R-:W-:Y:S02]  /*1a60*/  UIADD3 UR4, UPT, UPT, UR5, 0x20, URZ ;  /* 0x0000002005047890 */ /* 0x000fe4000fffe0ff */
[----:B------:R-:W-:-:S04]  /*1a70*/  IADD3 R19, PT, PT, -R17, RZ, RZ ;  /* 0x000000ff11137210 */ /* 0x000fc80007ffe1ff */
[----:B------:R-:W-:Y:S01]  /*1a80*/  MOV R16, UR4 ;  /* 0x0000000400107c02 */ /* 0x000fe20008000f00 */
[----:B0-----:R-:W-:-:S07]  /*1a90*/  IMAD R18, R5, UR10, R7 ;  /* 0x0000000a05127c24 */ /* 0x001fce000f8e0207 */
.L_x_47:
[----:B------:R-:W0:Y:S08]  /*1aa0*/  LDC.64 R8, c[0x0][0x398] ;  /* 0x0000e600ff087b82 */ /* 0x000e300000000a00 */
[----:B------:R-:W1:Y:S01]  /*1ab0*/  LDC R21, c[0x0][0x3b0] ;  /* 0x0000ec00ff157b82 */ /* 0x000e620000000800 */
[----:B0-----:R-:W-:-:S05]  /*1ac0*/  IMAD.WIDE R8, R18, 0x4, R8 ;  /* 0x0000000412087825 */ /* 0x001fca00078e0208 */
[----:B------:R0:W2:Y:S01]  /*1ad0*/  LDG.E R14, desc[UR8][R8.64] ;  /* 0x00000008080e7981 */ /* 0x0000a2000c1e1900 */
[----:B-1----:R-:W-:-:S04]  /*1ae0*/  IMAD.WIDE R12, R21, 0x4, R8 ;  /* 0x00000004150c7825 */ /* 0x002fc800078e0208 */
[C---:B------:R-:W-:Y:S01]  /*1af0*/  IMAD.WIDE R26, R21.reuse, 0x4, R12 ;  /* 0x00000004151a7825 */ /* 0x040fe200078e020c */
[----:B0-----:R-:W2:Y:S04]  /*1b00*/  LDS.128 R8, [R16+-0x20] ;  /* 0xffffe00010087984 */ /* 0x001ea80000000c00 */
[----:B------:R-:W3:Y:S04]  /*1b10*/  LDG.E R12, desc[UR8][R12.64] ;  /* 0x000000080c0c7981 */ /* 0x000ee8000c1e1900 */
[----:B------:R0:W5:Y:S02]  /*1b20*/  LDG.E R13, desc[UR8][R26.64] ;  /* 0x000000081a0d7981 */ /* 0x000164000c1e1900 */
[----:B0-----:R-:W-:-:S05]  /*1b30*/  IMAD.WIDE R26, R21, 0x4, R26 ;  /* 0x00000004151a7825 */ /* 0x001fca00078e021a */
[----:B------:R-:W4:Y:S01]  /*1b40*/  LDG.E R24, desc[UR8][R26.64] ;  /* 0x000000081a187981 */ /* 0x000f22000c1e1900 */
[----:B------:R-:W-:-:S05]  /*1b50*/  IMAD.WIDE R22, R21, 0x4, R26 ;  /* 0x0000000415167825 */ /* 0x000fca00078e021a */
[----:B------:R-:W4:Y:S01]  /*1b60*/  LDG.E R25, desc[UR8][R22.64] ;  /* 0x0000000816197981 */ /* 0x000f22000c1e1900 */
[----:B------:R-:W-:-:S05]  /*1b70*/  IMAD.WIDE R28, R21, 0x4, R22 ;  /* 0x00000004151c7825 */ /* 0x000fca00078e0216 */
[----:B------:R0:W4:Y:S02]  /*1b80*/  LDG.E R20, desc[UR8][R28.64] ;  /* 0x000000081c147981 */ /* 0x000124000c1e1900 */
[----:B0-----:R-:W-:-:S05]  /*1b90*/  IMAD.WIDE R28, R21, 0x4, R28 ;  /* 0x00000004151c7825 */ /* 0x001fca00078e021c */
[----:B------:R-:W4:Y:S01]  /*1ba0*/  LDG.E R26, desc[UR8][R28.64] ;  /* 0x000000081c1a7981 */ /* 0x000f22000c1e1900 */
[----:B------:R-:W-:-:S04]  /*1bb0*/  IMAD.WIDE R22, R21, 0x4, R28 ;  /* 0x0000000415167825 */ /* 0x000fc800078e021c */
[----:B--2---:R-:W-:Y:S02]  /*1bc0*/  FFMA R14, R8, R14, R15 ;  /* 0x0000000e080e7223 */ /* 0x004fe4000000000f */
[----:B------:R0:W2:Y:S02]  /*1bd0*/  LDG.E R8, desc[UR8][R22.64] ;  /* 0x0000000816087981 */ /* 0x0000a4000c1e1900 */
[----:B0-----:R-:W-:-:S04]  /*1be0*/  IMAD.WIDE R22, R21, 0x4, R22 ;  /* 0x0000000415167825 */ /* 0x001fc800078e0216 */
[----:B---3--:R-:W-:Y:S01]  /*1bf0*/  FFMA R9, R9, R12, R14 ;  /* 0x0000000c09097223 */ /* 0x008fe2000000000e */
[----:B------:R0:W3:Y:S03]  /*1c00*/  LDG.E R29, desc[UR8][R22.64] ;  /* 0x00000008161d7981 */ /* 0x0000e6000c1e1900 */
[----:B-----5:R-:W-:Y:S02]  /*1c10*/  FFMA R10, R10, R13, R9 ;  /* 0x0000000d0a0a7223 */ /* 0x020fe40000000009 */
[----:B------:R-:W1:Y:S01]  /*1c20*/  LDS.128 R12, [R16+-0x10] ;  /* 0xfffff000100c7984 */ /* 0x000e620000000c00 */
[----:B0-----:R-:W-:-:S05]  /*1c30*/  IMAD.WIDE R22, R21, 0x4, R22 ;  /* 0x0000000415167825 */ /* 0x001fca00078e0216 */
[----:B------:R0:W5:Y:S01]  /*1c40*/  LDG.E R28, desc[UR8][R22.64] ;  /* 0x00000008161c7981 */ /* 0x000162000c1e1900 */
[----:B----4-:R-:W-:Y:S01]  /*1c50*/  FFMA R11, R11, R24, R10 ;  /* 0x000000180b0b7223 */ /* 0x010fe2000000000a */
[----:B0-----:R-:W-:-:S04]  /*1c60*/  IMAD.WIDE R22, R21, 0x4, R22 ;  /* 0x0000000415167825 */ /* 0x001fc800078e0216 */
[----:B-1----:R-:W-:Y:S01]  /*1c70*/  FFMA R12, R12, R25, R11 ;  /* 0x000000190c0c7223 */ /* 0x002fe2000000000b */
[----:B------:R-:W-:Y:S02]  /*1c80*/  IMAD.WIDE R24, R21, 0x4, R22 ;  /* 0x0000000415187825 */ /* 0x000fe400078e0216 */
[----:B------:R-:W4:Y:S02]  /*1c90*/  LDG.E R23, desc[UR8][R22.64] ;  /* 0x0000000816177981 */ /* 0x000f24000c1e1900 */
[----:B------:R-:W-:Y:S01]  /*1ca0*/  FFMA R9, R13, R20, R12 ;  /* 0x000000140d097223 */ /* 0x000fe2000000000c */
[C---:B------:R-:W-:Y:S01]  /*1cb0*/  IMAD.WIDE R12, R21.reuse, 0x4, R24 ;  /* 0x00000004150c7825 */ /* 0x040fe200078e0218 */
[----:B------:R-:W4:Y:S03]  /*1cc0*/  LDG.E R20, desc[UR8][R24.64] ;  /* 0x0000000818147981 */ /* 0x000f26000c1e1900 */
[C---:B------:R-:W-:Y:S01]  /*1cd0*/  IMAD.WIDE R10, R21.reuse, 0x4, R12 ;  /* 0x00000004150a7825 */ /* 0x040fe200078e020c */
[----:B------:R0:W4:Y:S04]  /*1ce0*/  LDG.E R25, desc[UR8][R12.64] ;  /* 0x000000080c197981 */ /* 0x000128000c1e1900 */
[----:B------:R1:W4:Y:S01]  /*1cf0*/  LDG.E R22, desc[UR8][R10.64] ;  /* 0x000000080a167981 */ /* 0x000322000c1e1900 */
[----:B0-----:R-:W-:-:S05]  /*1d00*/  IMAD.WIDE R12, R21, 0x4, R10 ;  /* 0x00000004150c7825 */ /* 0x001fca00078e020a */
[----:B------:R-:W4:Y:S01]  /*1d10*/  LDG.E R27, desc[UR8][R12.64] ;  /* 0x000000080c1b7981 */ /* 0x000f22000c1e1900 */
[----:B-1----:R-:W-:-:S05]  /*1d20*/  IMAD.WIDE R10, R21, 0x4, R12 ;  /* 0x00000004150a7825 */ /* 0x002fca00078e020c */
[----:B------:R0:W4:Y:S01]  /*1d30*/  LDG.E R24, desc[UR8][R10.64] ;  /* 0x000000080a187981 */ /* 0x000122000c1e1900 */
[----:B------:R-:W-:Y:S01]  /*1d40*/  FFMA R14, R14, R26, R9 ;  /* 0x0000001a0e0e7223 */ /* 0x000fe20000000009 */
[----:B------:R-:W-:-:S05]  /*1d50*/  VIADD R19, R19, 0x10 ;  /* 0x0000001013137836 */ /* 0x000fca0000000000 */
[----:B------:R-:W-:Y:S02]  /*1d60*/  ISETP.NE.AND P0, PT, R19, RZ, PT ;  /* 0x000000ff1300720c */ /* 0x000fe40003f05270 */
[----:B------:R-:W-:Y:S01]  /*1d70*/  LEA R18, R21, R18, 0x4 ;  /* 0x0000001215127211 */ /* 0x000fe200078e20ff */
[----:B--2---:R-:W-:Y:S02]  /*1d80*/  FFMA R15, R15, R8, R14 ;  /* 0x000000080f0f7223 */ /* 0x004fe4000000000e */
[----:B0-----:R-:W3:Y:S02]  /*1d90*/  LDS.128 R8, [R16] ;  /* 0x0000000010087984 */ /* 0x001ee40000000c00 */
[----:B---3--:R-:W-:Y:S02]  /*1da0*/  FFMA R8, R8, R29, R15 ;  /* 0x0000001d08087223 */ /* 0x008fe4000000000f */
[----:B------:R-:W0:Y:S02]  /*1db0*/  LDS.128 R12, [R16+0x10] ;  /* 0x00001000100c7984 */ /* 0x000e240000000c00 */
[----:B-----5:R-:W-:-:S04]  /*1dc0*/  FFMA R9, R9, R28, R8 ;  /* 0x0000001c09097223 */ /* 0x020fc80000000008 */
[----:B----4-:R-:W-:-:S04]  /*1dd0*/  FFMA R8, R10, R23, R9 ;  /* 0x000000170a087223 */ /* 0x010fc80000000009 */
[----:B------:R-:W-:-:S04]  /*1de0*/  FFMA R9, R11, R20, R8 ;  /* 0x000000140b097223 */ /* 0x000fc80000000008 */
[----:B0-----:R-:W-:-:S04]  /*1df0*/  FFMA R12, R12, R25, R9 ;  /* 0x000000190c0c7223 */ /* 0x001fc80000000009 */
[----:B------:R-:W-:Y:S01]  /*1e00*/  FFMA R13, R13, R22, R12 ;  /* 0x000000160d0d7223 */ /* 0x000fe2000000000c */
[----:B------:R-:W-:-:S03]  /*1e10*/  IADD3 R16, PT, PT, R16, 0x40, RZ ;  /* 0x0000004010107810 */ /* 0x000fc60007ffe0ff */
[----:B------:R-:W-:-:S04]  /*1e20*/  FFMA R14, R14, R27, R13 ;  /* 0x0000001b0e0e7223 */ /* 0x000fc8000000000d */
[----:B------:R-:W-:Y:S01]  /*1e30*/  FFMA R15, R15, R24, R14 ;  /* 0x000000180f0f7223 */ /* 0x000fe2000000000e */
[----:B------:R-:W-:Y:S06]  /*1e40*/  @P0 BRA `(.L_x_47) ;  /* 0xfffffffc00140947 */ /* 0x000fec000383ffff */
.L_x_46:
[----:B------:R-:W-:Y:S01]  /*1e50*/  ISETP.NE.AND P0, PT, R6, RZ, PT ;  /* 0x000000ff0600720c */ /* 0x000fe20003f05270 */
[----:B------:R-:W-:-:S12]  /*1e60*/  BSSY.RECONVERGENT B0, `(.L_x_48) ;  /* 0x0000058000007945 */ /* 0x000fd80003800200 */
[----:B------:R-:W-:Y:S05]  /*1e70*/  @!P0 BRA `(.L_x_49) ;  /* 0x0000000400588947 */ /* 0x000fea0003800000 */
[----:B------:R-:W-:Y:S01]  /*1e80*/  VIADD R8, R6, 0xffffffff ;  /* 0xffffffff06087836 */ /* 0x000fe20000000000 */
[----:B------:R-:W-:Y:S01]  /*1e90*/  BSSY.RECONVERGENT B1, `(.L_x_50) ;  /* 0x0000025000017945 */ /* 0x000fe20003800200 */
[----:B------:R-:W-:-:S03]  /*1ea0*/  ISETP.NE.AND P1, PT, R3, RZ, PT ;  /* 0x000000ff0300720c */ /* 0x000fc60003f25270 */
[----:B------:R-:W-:-:S13]  /*1eb0*/  ISETP.GE.U32.AND P0, PT, R8, 0x7, PT ;  /* 0x000000070800780c */ /* 0x000fda0003f06070 */
[----:B------:R-:W-:Y:S05]  /*1ec0*/  @!P0 BRA `(.L_x_51) ;  /* 0x0000000000848947 */ /* 0x000fea0003800000 */
[----:B------:R-:W0:Y:S01]  /*1ed0*/  LDC R29, c[0x0][0x3b0] ;  /* 0x0000ec00ff1d7b82 */ /* 0x000e220000000800 */
[----:B------:R-:W1:Y:S07]  /*1ee0*/  LDCU UR4, c[0x0][0x3ac] ;  /* 0x00007580ff0477ac */ /* 0x000e6e0008000800 */
[----:B------:R-:W2:Y:S01]  /*1ef0*/  LDC.64 R8, c[0x0][0x398] ;  /* 0x0000e600ff087b82 */ /* 0x000ea20000000a00 */
[----:B-1----:R-:W-:-:S04]  /*1f00*/  IMAD R10, R2, UR4, R17 ;  /* 0x00000004020a7c24 */ /* 0x002fc8000f8e0211 */
[----:B0-----:R-:W-:-:S04]  /*1f10*/  IMAD R11, R10, R29, R7 ;  /* 0x0000001d0a0b7224 */ /* 0x001fc800078e0207 */
[----:B--2---:R-:W-:-:S05]  /*1f20*/  IMAD.WIDE R8, R11, 0x4, R8 ;  /* 0x000000040b087825 */ /* 0x004fca00078e0208 */
[----:B------:R-:W2:Y:S01]  /*1f30*/  LDG.E R12, desc[UR8][R8.64] ;  /* 0x00000008080c7981 */ /* 0x000ea2000c1e1900 */
[----:B------:R-:W-:-:S05]  /*1f40*/  IMAD.WIDE R10, R29, 0x4, R8 ;  /* 0x000000041d0a7825 */ /* 0x000fca00078e0208 */
[----:B------:R0:W3:Y:S01]  /*1f50*/  LDG.E R16, desc[UR8][R10.64] ;  /* 0x000000080a107981 */ /* 0x0000e2000c1e1900 */
[----:B------:R-:W-:-:S04]  /*1f60*/  IMAD.WIDE R20, R29, 0x4, R10 ;  /* 0x000000041d147825 */ /* 0x000fc800078e020a */
[C---:B------:R-:W-:Y:S02]  /*1f70*/  IMAD.WIDE R26, R29.reuse, 0x4, R20 ;  /* 0x000000041d1a7825 */ /* 0x040fe400078e0214 */
[----:B------:R-:W5:Y:S02]  /*1f80*/  LDG.E R21, desc[UR8][R20.64] ;  /* 0x0000000814157981 */ /* 0x000f64000c1e1900 */
[C---:B------:R-:W-:Y:S02]  /*1f90*/  IMAD.WIDE R22, R29.reuse, 0x4, R26 ;  /* 0x000000041d167825 */ /* 0x040fe400078e021a */
[----:B------:R-:W4:Y:S02]  /*1fa0*/  LDG.E R26, desc[UR8][R26.64] ;  /* 0x000000081a1a7981 */ /* 0x000f24000c1e1900 */
[C---:B------:R-:W-:Y:S02]  /*1fb0*/  IMAD.WIDE R18, R29.reuse, 0x4, R22 ;  /* 0x000000041d127825 */ /* 0x040fe400078e0216 */
[----:B------:R-:W4:Y:S02]  /*1fc0*/  LDG.E R23, desc[UR8][R22.64] ;  /* 0x0000000816177981 */ /* 0x000f24000c1e1900 */
[----:B------:R-:W-:-:S02]  /*1fd0*/  IMAD.WIDE R24, R29, 0x4, R18 ;  /* 0x000000041d187825 */ /* 0x000fc400078e0212 */
[----:B------:R-:W4:Y:S02]  /*1fe0*/  LDG.E R18, desc[UR8][R18.64] ;  /* 0x0000000812127981 */ /* 0x000f24000c1e1900 */
[----:B------:R-:W-:Y:S02]  /*1ff0*/  IMAD.WIDE R28, R29, 0x4, R24 ;  /* 0x000000041d1c7825 */ /* 0x000fe400078e0218 */
[----:B------:R-:W4:Y:S04]  /*2000*/  LDG.E R25, desc[UR8][R24.64] ;  /* 0x0000000818197981 */ /* 0x000f28000c1e1900 */
[----:B------:R-:W4:Y:S01]  /*2010*/  LDG.E R28, desc[UR8][R28.64] ;  /* 0x000000081c1c7981 */ /* 0x000f22000c1e1900 */
[----:B------:R-:W-:-:S05]  /*2020*/  LEA R13, R17, UR5, 0x2 ;  /* 0x00000005110d7c11 */ /* 0x000fca000f8e10ff */
[----:B0-----:R-:W2:Y:S01]  /*2030*/  LDS.128 R8, [R13] ;  /* 0x000000000d087984 */ /* 0x001ea20000000c00 */
[----:B------:R-:W-:Y:S01]  /*2040*/  IADD3 R17, PT, PT, R17, 0x8, RZ ;  /* 0x0000000811117810 */ /* 0x000fe20007ffe0ff */
[----:B--2---:R-:W-:Y:S02]  /*2050*/  FFMA R8, R8, R12, R15 ;  /* 0x0000000c08087223 */ /* 0x004fe4000000000f */
[----:B------:R-:W0:Y:S02]  /*2060*/  LDS.128 R12, [R13+0x10] ;  /* 0x000010000d0c7984 */ /* 0x000e240000000c00 */
[----:B---3--:R-:W-:-:S04]  /*2070*/  FFMA R8, R16, R9, R8 ;  /* 0x0000000910087223 */ /* 0x008fc80000000008 */
[----:B-----5:R-:W-:-:S04]  /*2080*/  FFMA R21, R21, R10, R8 ;  /* 0x0000000a15157223 */ /* 0x020fc80000000008 */
[----:B----4-:R-:W-:-:S04]  /*2090*/  FFMA R11, R26, R11, R21 ;  /* 0x0000000b1a0b7223 */ /* 0x010fc80000000015 */
[----:B0-----:R-:W-:-:S04]  /*20a0*/  FFMA R11, R12, R23, R11 ;  /* 0x000000170c0b7223 */ /* 0x001fc8000000000b */
[----:B------:R-:W-:-:S04]  /*20b0*/  FFMA R18, R18, R13, R11 ;  /* 0x0000000d12127223 */ /* 0x000fc8000000000b */
[----:B------:R-:W-:-:S04]  /*20c0*/  FFMA R25, R25, R14, R18 ;  /* 0x0000000e19197223 */ /* 0x000fc80000000012 */
[----:B------:R-:W-:-:S07]  /*20d0*/  FFMA R15, R28, R15, R25 ;  /* 0x0000000f1c0f7223 */ /* 0x000fce0000000019 */
.L_x_51:
[----:B----4-:R-:W-:Y:S05]  /*20e0*/  BSYNC.RECONVERGENT B1 ;  /* 0x0000000000017941 */ /* 0x010fea0003800200 */
.L_x_50:
[----:B------:R-:W-:Y:S05]  /*20f0*/  @!P1 BRA `(.L_x_49) ;  /* 0x0000000000b89947 */ /* 0x000fea0003800000 */
[----:B------:R-:W-:Y:S01]  /*2100*/  IADD3 R8, PT, PT, R3, -0x1, RZ ;  /* 0xffffffff03087810 */ /* 0x000fe20007ffe0ff */
[----:B------:R-:W-:Y:S01]  /*2110*/  BSSY.RECONVERGENT B1, `(.L_x_52) ;  /* 0x0000018000017945 */ /* 0x000fe20003800200 */
[----:B------:R-:W-:Y:S02]  /*2120*/  ISETP.NE.AND P1, PT, R4, RZ, PT ;  /* 0x000000ff0400720c */ /* 0x000fe40003f25270 */
[----:B------:R-:W-:-:S13]  /*2130*/  ISETP.GE.U32.AND P0, PT, R8, 0x3, PT ;  /* 0x000000030800780c */ /* 0x000fda0003f06070 */
[----:B------:R-:W-:Y:S05]  /*2140*/  @!P0 BRA `(.L_x_53) ;  /* 0x0000000000508947 */ /* 0x000fea0003800000 */
[----:B------:R-:W0:Y:S01]  /*2150*/  LDC R23, c[0x0][0x3b0] ;  /* 0x0000ec00ff177b82 */ /* 0x000e220000000800 */
[----:B------:R-:W1:Y:S07]  /*2160*/  LDCU UR4, c[0x0][0x3ac] ;  /* 0x00007580ff0477ac */ /* 0x000e6e0008000800 */
[----:B------:R-:W2:Y:S01]  /*2170*/  LDC.64 R8, c[0x0][0x398] ;  /* 0x0000e600ff087b82 */ /* 0x000ea20000000a00 */
[----:B-1----:R-:W-:-:S04]  /*2180*/  IMAD R10, R2, UR4, R17 ;  /* 0x00000004020a7c24 */ /* 0x002fc8000f8e0211 */
[----:B0-----:R-:W-:-:S04]  /*2190*/  IMAD R19, R10, R23, R7 ;  /* 0x000000170a137224 */ /* 0x001fc800078e0207 */
[----:B--2---:R-:W-:-:S04]  /*21a0*/  IMAD.WIDE R18, R19, 0x4, R8 ;  /* 0x0000000413127825 */ /* 0x004fc800078e0208 */
[C---:B------:R-:W-:Y:S02]  /*21b0*/  IMAD.WIDE R20, R23.reuse, 0x4, R18 ;  /* 0x0000000417147825 */ /* 0x040fe400078e0212 */
[----:B------:R-:W2:Y:S02]  /*21c0*/  LDG.E R18, desc[UR8][R18.64] ;  /* 0x0000000812127981 */ /* 0x000ea4000c1e1900 */
[C---:B------:R-:W-:Y:S02]  /*21d0*/  IMAD.WIDE R12, R23.reuse, 0x4, R20 ;  /* 0x00000004170c7825 */ /* 0x040fe400078e0214 */
[----:B------:R-:W3:Y:S02]  /*21e0*/  LDG.E R21, desc[UR8][R20.64] ;  /* 0x0000000814157981 */ /* 0x000ee4000c1e1900 */
[----:B------:R-:W-:Y:S02]  /*21f0*/  IMAD.WIDE R22, R23, 0x4, R12 ;  /* 0x0000000417167825 */ /* 0x000fe400078e020c */
[----:B------:R-:W4:Y:S04]  /*2200*/  LDG.E R12, desc[UR8][R12.64] ;  /* 0x000000080c0c7981 */ /* 0x000f28000c1e1900 */
[----:B------:R-:W5:Y:S01]  /*2210*/  LDG.E R23, desc[UR8][R22.64] ;  /* 0x0000000816177981 */ /* 0x000f62000c1e1900 */
[C---:B------:R-:W-:Y:S01]  /*2220*/  LEA R8, R17.reuse, UR5, 0x2 ;  /* 0x0000000511087c11 */ /* 0x040fe2000f8e10ff */
[----:B------:R-:W-:-:S05]  /*2230*/  VIADD R17, R17, 0x4 ;  /* 0x0000000411117836 */ /* 0x000fca0000000000 */
[----:B------:R-:W2:Y:S02]  /*2240*/  LDS.128 R8, [R8] ;  /* 0x0000000008087984 */ /* 0x000ea40000000c00 */
[----:B--2---:R-:W-:-:S04]  /*2250*/  FFMA R14, R8, R18, R15 ;  /* 0x00000012080e7223 */ /* 0x004fc8000000000f */
[----:B---3--:R-:W-:-:S04]  /*2260*/  FFMA R9, R21, R9, R14 ;  /* 0x0000000915097223 */ /* 0x008fc8000000000e */
[----:B----4-:R-:W-:-:S04]  /*2270*/  FFMA R10, R12, R10, R9 ;  /* 0x0000000a0c0a7223 */ /* 0x010fc80000000009 */
[----:B-----5:R-:W-:-:S07]  /*2280*/  FFMA R15, R23, R11, R10 ;  /* 0x0000000b170f7223 */ /* 0x020fce000000000a */
.L_x_53:
[----:B------:R-:W-:Y:S05]  /*2290*/  BSYNC.RECONVERGENT B1 ;  /* 0x0000000000017941 */ /* 0x000fea0003800200 */
.L_x_52:
        /* <DEDUP_REMOVED lines=8> */
[----:B------:R-:W-:Y:S02]  /*2320*/  LEA R8, R17, UR5, 0x2 ;  /* 0x0000000511087c11 */ /* 0x000fe4000f8e10ff */
[----:B------:R-:W-:-:S04]  /*2330*/  ISETP.NE.AND P0, PT, R4, 0x1, PT ;  /* 0x000000010400780c */ /* 0x000fc80003f05270 */
[----:B------:R-:W2:Y:S02]  /*2340*/  LDS.128 R8, [R8] ;  /* 0x0000000008087984 */ /* 0x000ea40000000c00 */
[----:B--2---:R-:W-:-:S07]  /*2350*/  FFMA R15, R8, R14, R15 ;  /* 0x0000000e080f7223 */ /* 0x004fce000000000f */
[----:B------:R-:W-:Y:S05]  /*2360*/  @!P0 BRA `(.L_x_49) ;  /* 0x00000000001c8947 */ /* 0x000fea0003800000 */
[----:B------:R-:W-:Y:S01]  /*2370*/  ISETP.NE.AND P0, PT, R4, 0x2, PT ;  /* 0x000000020400780c */ /* 0x000fe20003f05270 */
[----:B------:R-:W-:-:S12]  /*2380*/  IMAD.WIDE R16, R19, 0x4, R12 ;  /* 0x0000000413107825 */ /* 0x000fd800078e020c */
[----:B------:R-:W-:Y:S02]  /*2390*/  @P0 IMAD.WIDE R12, R19, 0x4, R16 ;  /* 0x00000004130c0825 */ /* 0x000fe400078e0210 */
[----:B------:R-:W2:Y:S04]  /*23a0*/  LDG.E R16, desc[UR8][R16.64] ;  /* 0x0000000810107981 */ /* 0x000ea8000c1e1900 */
[----:B------:R-:W3:Y:S01]  /*23b0*/  @P0 LDG.E R12, desc[UR8][R12.64] ;  /* 0x000000080c0c0981 */ /* 0x000ee2000c1e1900 */
[----:B--2---:R-:W-:-:S04]  /*23c0*/  FFMA R15, R16, R9, R15 ;  /* 0x00000009100f7223 */ /* 0x004fc8000000000f */
[----:B---3--:R-:W-:-:S07]  /*23d0*/  @P0 FFMA R15, R12, R10, R15 ;  /* 0x0000000a0c0f0223 */ /* 0x008fce000000000f */
.L_x_49:
[----:B----4-:R-:W-:Y:S05]  /*23e0*/  BSYNC.RECONVERGENT B0 ;  /* 0x0000000000007941 */ /* 0x010fea0003800200 */
.L_x_48:
[----:B------:R-:W0:Y:S01]  /*23f0*/  LDC.64 R8, c[0x0][0x380] ;  /* 0x0000e000ff087b82 */ /* 0x000e220000000a00 */
[----:B------:R-:W1:Y:S02]  /*2400*/  LDCU UR4, c[0x0][0x3b0] ;  /* 0x00007600ff0477ac */ /* 0x000e640008000800 */
[----:B-1----:R-:W-:Y:S01]  /*2410*/  IMAD R11, R0, UR4, R7 ;  /* 0x00000004000b7c24 */ /* 0x002fe2000f8e0207 */
[----:B------:R-:W-:-:S03]  /*2420*/  IADD3 R7, PT, PT, R7, UR6, RZ ;  /* 0x0000000607077c10 */ /* 0x000fc6000fffe0ff */
[----:B0-----:R-:W-:Y:S01]  /*2430*/  IMAD.WIDE R8, R11, 0x4, R8 ;  /* 0x000000040b087825 */ /* 0x001fe200078e0208 */
[----:B------:R-:W-:-:S04]  /*2440*/  ISETP.GE.AND P0, PT, R7, UR4, PT ;  /* 0x0000000407007c0c */ /* 0x000fc8000bf06270 */
[----:B------:R0:W-:Y:S09]  /*2450*/  STG.E desc[UR8][R8.64], R15 ;  /* 0x0000000f08007986 */ /* 0x0001f2000c101908 */
[----:B------:R-:W-:Y:S05]  /*2460*/  @!P0 BRA `(.L_x_54) ;  /* 0xfffffff4005c8947 */ /* 0x000fea000383ffff */
[----:B------:R-:W-:Y:S05]  /*2470*/  EXIT ;  /* 0x000000000000794d */ /* 0x000fea0003800000 */
.L_x_32:
[----:B------:R-:W-:Y:S01]  /*2480*/  HFMA2 R18, -RZ, RZ, 0, 1.847743988037109375e-06 ;  /* 0x0000001fff127431 */ /* 0x000fe200000001ff */
[----:B-1----:R-:W-:Y:S01]  /*2490*/  MOV R16, R8 ;  /* 0x0000000800107202 */ /* 0x002fe20000000f00 */
[----:B------:R-:W-:Y:S01]  /*24a0*/  IMAD.MOV.U32 R17, RZ, RZ, 0x10 ;  /* 0x00000010ff117424 */ /* 0x000fe200078e00ff */
[----:B------:R-:W-:-:S07]  /*24b0*/  MOV R15, 0xffffffff ;  /* 0xffffffff000f7802 */ /* 0x000fce0000000f00 */
[----:B0-----:R-:W-:Y:S05]  /*24c0*/  WARPSYNC.COLLECTIVE R15, `(.L_x_55) ;  /* 0x000000000f087348 */ /* 0x001fea0003c00000 */
[----:B------:R1:W2:Y:S02]  /*24d0*/  SHFL.DOWN P1, R13, R16, R17, R18 ;  /* 0x08000011100d7389 */ /* 0x0002a40000020012 */
[----:B012---:R-:W-:Y:S05]  /*24e0*/  ENDCOLLECTIVE ;  /* 0x000000000000791b */ /* 0x007fea0003800000 */
.L_x_55:
[----:B------:R-:W-:Y:S02]  /*24f0*/  HFMA2 R17, -RZ, RZ, 0, 4.76837158203125e-07 ;  /* 0x00000008ff117431 */ /* 0x000fe400000001ff */
[----:B------:R-:W-:-:S05]  /*2500*/  IMAD.MOV.U32 R9, RZ, RZ, R13 ;  /* 0x000000ffff097224 */ /* 0x000fca00078e000d */
[----:B------:R-:W-:-:S04]  /*2510*/  FMNMX R9, R9, R8, !PT ;  /* 0x0000000809097209 */ /* 0x000fc80007800000 */
[----:B------:R-:W-:-:S07]  /*2520*/  MOV R16, R9 ;  /* 0x0000000900107202 */ /* 0x000fce0000000f00 */
[----:B------:R-:W-:Y:S05]  /*2530*/  WARPSYNC.COLLECTIVE R15, `(.L_x_56) ;  /* 0x000000000f087348 */ /* 0x000fea0003c00000 */
[----:B------:R0:W1:Y:S02]  /*2540*/  SHFL.DOWN P1, R13, R16, R17, R18 ;  /* 0x08000011100d7389 */ /* 0x0000640000020012 */
[----:B01----:R-:W-:Y:S05]  /*2550*/  ENDCOLLECTIVE ;  /* 0x000000000000791b */ /* 0x003fea0003800000 */
.L_x_56:
[----:B------:R-:W-:Y:S02]  /*2560*/  HFMA2 R17, -RZ, RZ, 0, 2.384185791015625e-07 ;  /* 0x00000004ff117431 */ /* 0x000fe400000001ff */
[----:B------:R-:W-:-:S05]  /*2570*/  IMAD.MOV.U32 R12, RZ, RZ, R13 ;  /* 0x000000ffff0c7224 */ /* 0x000fca00078e000d */
[----:B------:R-:W-:-:S04]  /*2580*/  FMNMX R12, R9, R12, !PT ;  /* 0x0000000c090c7209 */ /* 0x000fc80007800000 */
[----:B------:R-:W-:-:S07]  /*2590*/  MOV R16, R12 ;  /* 0x0000000c00107202 */ /* 0x000fce0000000f00 */
[----:B------:R-:W-:Y:S05]  /*25a0*/  WARPSYNC.COLLECTIVE R15, `(.L_x_57) ;  /* 0x000000000f087348 */ /* 0x000fea0003c00000 */
[----:B------:R0:W1:Y:S02]  /*25b0*/  SHFL.DOWN P1, R13, R16, R17, R18 ;  /* 0x08000011100d7389 */ /* 0x0000640000020012 */
[----:B01----:R-:W-:Y:S05]  /*25c0*/  ENDCOLLECTIVE ;  /* 0x000000000000791b */ /* 0x003fea0003800000 */
.L_x_57:
[----:B------:R-:W-:Y:S02]  /*25d0*/  HFMA2 R17, -RZ, RZ, 0, 1.1920928955078125e-07 ;  /* 0x00000002ff117431 */ /* 0x000fe400000001ff */
[----:B------:R-:W-:-:S05]  /*25e0*/  IMAD.MOV.U32 R11, RZ, RZ, R13 ;  /* 0x000000ffff0b7224 */ /* 0x000fca00078e000d */
[----:B------:R-:W-:-:S04]  /*25f0*/  FMNMX R11, R12, R11, !PT ;  /* 0x0000000b0c0b7209 */ /* 0x000fc80007800000 */
[----:B------:R-:W-:-:S07]  /*2600*/  MOV R16, R11 ;  /* 0x0000000b00107202 */ /* 0x000fce0000000f00 */
[----:B------:R-:W-:Y:S05]  /*2610*/  WARPSYNC.COLLECTIVE R15, `(.L_x_58) ;  /* 0x000000000f087348 */ /* 0x000fea0003c00000 */
[----:B------:R0:W1:Y:S02]  /*2620*/  SHFL.DOWN P1, R13, R16, R17, R18 ;  /* 0x08000011100d7389 */ /* 0x0000640000020012 */
[----:B01----:R-:W-:Y:S05]  /*2630*/  ENDCOLLECTIVE ;  /* 0x000000000000791b */ /* 0x003fea0003800000 */
.L_x_58:
[----:B------:R-:W-:Y:S02]  /*2640*/  HFMA2 R17, -RZ, RZ, 0, 5.9604644775390625e-08 ;  /* 0x00000001ff117431 */ /* 0x000fe400000001ff */
[----:B------:R-:W-:-:S05]  /*2650*/  IMAD.MOV.U32 R14, RZ, RZ, R13 ;  /* 0x000000ffff0e7224 */ /* 0x000fca00078e000d */
[----:B------:R-:W-:-:S04]  /*2660*/  FMNMX R14, R11, R14, !PT ;  /* 0x0000000e0b0e7209 */ /* 0x000fc80007800000 */
[----:B------:R-:W-:-:S07]  /*2670*/  MOV R16, R14 ;  /* 0x0000000e00107202 */ /* 0x000fce0000000f00 */
[----:B------:R-:W-:Y:S05]  /*2680*/  WARPSYNC.COLLECTIVE R15, `(.L_x_59) ;  /* 0x000000000f087348 */ /* 0x000fea0003c00000 */
[----:B------:R0:W1:Y:S02]  /*2690*/  SHFL.DOWN P1, R13, R16, R17, R18 ;  /* 0x08000011100d7389 */ /* 0x0000640000020012 */
[----:B01----:R-:W-:Y:S05]  /*26a0*/  ENDCOLLECTIVE ;  /* 0x000000000000791b */ /* 0x003fea0003800000 */
.L_x_59:
[----:B------:R-:W-:Y:S05]  /*26b0*/  BRA `(.L_x_60) ;  /* 0xffffffec00047947 */ /* 0x000fea000383ffff */
.L_x_37:
[----:B------:R-:W-:Y:S02]  /*26c0*/  HFMA2 R18, -RZ, RZ, 0, 1.847743988037109375e-06 ;  /* 0x0000001fff127431 */ /* 0x000fe400000001ff */
[----:B0-2---:R-:W-:Y:S01]  /*26d0*/  IMAD.MOV.U32 R16, RZ, RZ, R3 ;  /* 0x000000ffff107224 */ /* 0x005fe200078e0003 */
[----:B------:R-:W-:Y:S01]  /*26e0*/  MOV R17, 0x10 ;  /* 0x0000001000117802 */ /* 0x000fe20000000f00 */
[----:B------:R-:W-:-:S07]  /*26f0*/  IMAD.MOV.U32 R15, RZ, RZ, -0x1 ;  /* 0xffffffffff0f7424 */ /* 0x000fce00078e00ff */
[----:B-1-3--:R-:W-:Y:S05]  /*2700*/  WARPSYNC.COLLECTIVE R15, `(.L_x_61) ;  /* 0x000000000f087348 */ /* 0x00afea0003c00000 */
[----:B------:R0:W2:Y:S02]  /*2710*/  SHFL.DOWN P1, R13, R16, R17, R18 ;  /* 0x08000011100d7389 */ /* 0x0000a40000020012 */
[----:B0123--:R-:W-:Y:S05]  /*2720*/  ENDCOLLECTIVE ;  /* 0x000000000000791b */ /* 0x00ffea0003800000 */
.L_x_61:
[----:B------:R-:W-:Y:S01]  /*2730*/  IMAD.MOV.U32 R17, RZ, RZ, 0x8 ;  /* 0x00000008ff117424 */ /* 0x000fe200078e00ff */
[----:B------:R-:W-:-:S05]  /*2740*/  MOV R6, R13 ;  /* 0x0000000d00067202 */ /* 0x000fca0000000f00 */
[----:B------:R-:W-:-:S05]  /*2750*/  FADD R6, R6, R3 ;  /* 0x0000000306067221 */ /* 0x000fca0000000000 */
[----:B------:R-:W-:-:S07]  /*2760*/  MOV R16, R6 ;  /* 0x0000000600107202 */ /* 0x000fce0000000f00 */
[----:B------:R-:W-:Y:S05]  /*2770*/  WARPSYNC.COLLECTIVE R15, `(.L_x_62) ;  /* 0x000000000f087348 */ /* 0x000fea0003c00000 */
[----:B------:R0:W1:Y:S02]  /*2780*/  SHFL.DOWN P1, R13, R16, R17, R18 ;  /* 0x08000011100d7389 */ /* 0x0000640000020012 */
[----:B01----:R-:W-:Y:S05]  /*2790*/  ENDCOLLECTIVE ;  /* 0x000000000000791b */ /* 0x003fea0003800000 */
.L_x_62:
[----:B------:R-:W-:Y:S01]  /*27a0*/  IMAD.MOV.U32 R17, RZ, RZ, 0x4 ;  /* 0x00000004ff117424 */ /* 0x000fe200078e00ff */
[----:B------:R-:W-:-:S05]  /*27b0*/  MOV R5, R13 ;  /* 0x0000000d00057202 */ /* 0x000fca0000000f00 */
[----:B------:R-:W-:-:S05]  /*27c0*/  FADD R5, R6, R5 ;  /* 0x0000000506057221 */ /* 0x000fca0000000000 */
[----:B------:R-:W-:-:S07]  /*27d0*/  MOV R16, R5 ;  /* 0x0000000500107202 */ /* 0x000fce0000000f00 */
[----:B------:R-:W-:Y:S05]  /*27e0*/  WARPSYNC.COLLECTIVE R15, `(.L_x_63) ;  /* 0x000000000f087348 */ /* 0x000fea0003c00000 */
[----:B------:R0:W1:Y:S02]  /*27f0*/  SHFL.DOWN P1, R13, R16, R17, R18 ;  /* 0x08000011100d7389 */ /* 0x0000640000020012 */
[----:B01----:R-:W-:Y:S05]  /*2800*/  ENDCOLLECTIVE ;  /* 0x000000000000791b */ /* 0x003fea0003800000 */
.L_x_63:
[----:B------:R-:W-:Y:S01]  /*2810*/  IMAD.MOV.U32 R17, RZ, RZ, 0x2 ;  /* 0x00000002ff117424 */ /* 0x000fe200078e00ff */
[----:B------:R-:W-:-:S05]  /*2820*/  MOV R8, R13 ;  /* 0x0000000d00087202 */ /* 0x000fca0000000f00 */
[----:B------:R-:W-:-:S05]  /*2830*/  FADD R8, R5, R8 ;  /* 0x0000000805087221 */ /* 0x000fca0000000000 */
[----:B------:R-:W-:-:S07]  /*2840*/  MOV R16, R8 ;  /* 0x0000000800107202 */ /* 0x000fce0000000f00 */
[----:B------:R-:W-:Y:S05]  /*2850*/  WARPSYNC.COLLECTIVE R15, `(.L_x_64) ;  /* 0x000000000f087348 */ /* 0x000fea0003c00000 */
[----:B------:R0:W1:Y:S02]  /*2860*/  SHFL.DOWN P1, R13, R16, R17, R18 ;  /* 0x08000011100d7389 */ /* 0x0000640000020012 */
[----:B01----:R-:W-:Y:S05]  /*2870*/  ENDCOLLECTIVE ;  /* 0x000000000000791b */ /* 0x003fea0003800000 */
.L_x_64:
[----:B------:R-:W-:Y:S01]  /*2880*/  IMAD.MOV.U32 R17, RZ, RZ, 0x1 ;  /* 0x00000001ff117424 */ /* 0x000fe200078e00ff */
[----:B------:R-:W-:-:S05]  /*2890*/  MOV R9, R13 ;  /* 0x0000000d00097202 */ /* 0x000fca0000000f00 */
[----:B------:R-:W-:-:S05]  /*28a0*/  FADD R9, R8, R9 ;  /* 0x0000000908097221 */ /* 0x000fca0000000000 */
[----:B------:R-:W-:-:S07]  /*28b0*/  MOV R16, R9 ;  /* 0x0000000900107202 */ /* 0x000fce0000000f00 */
[----:B------:R-:W-:Y:S05]  /*28c0*/  WARPSYNC.COLLECTIVE R15, `(.L_x_65) ;  /* 0x000000000f087348 */ /* 0x000fea0003c00000 */
[----:B------:R0:W1:Y:S02]  /*28d0*/  SHFL.DOWN P1, R13, R16, R17, R18 ;  /* 0x08000011100d7389 */ /* 0x0000640000020012 */
[----:B01----:R-:W-:Y:S05]  /*28e0*/  ENDCOLLECTIVE ;  /* 0x000000000000791b */ /* 0x003fea0003800000 */
.L_x_65:
[----:B------:R-:W-:Y:S01]  /*28f0*/  MOV R12, R13 ;  /* 0x0000000d000c7202 */ /* 0x000fe20000000f00 */
[----:B------:R-:W-:Y:S06]  /*2900*/  BRA `(.L_x_66) ;  /* 0xffffffec00687947 */ /* 0x000fec000383ffff */
        .weak           $__internal_0_$__cuda_sm20_rcp_rn_f32_slowpath
        .type           $__internal_0_$__cuda_sm20_rcp_rn_f32_slowpath,@function
        .size           $__internal_0_$__cuda_sm20_rcp_rn_f32_slowpath,(.L_x_115 - $__internal_0_$__cuda_sm20_rcp_rn_f32_slowpath)
$__internal_0_$__cuda_sm20_rcp_rn_f32_slowpath:
[----:B------:R-:W-:Y:S01]  /*2910*/  SHF.L.U32 R4, R3, 0x1, RZ ;  /* 0x0000000103047819 */ /* 0x000fe200000006ff */
[----:B------:R-:W-:Y:S03]  /*2920*/  BSSY.RECONVERGENT B2, `(.L_x_67) ;  /* 0x0000030000027945 */ /* 0x000fe60003800200 */
[----:B------:R-:W-:-:S04]  /*2930*/  SHF.R.U32.HI R4, RZ, 0x18, R4 ;  /* 0x00000018ff047819 */ /* 0x000fc80000011604 */
[----:B------:R-:W-:-:S13]  /*2940*/  ISETP.NE.U32.AND P0, PT, R4, RZ, PT ;  /* 0x000000ff0400720c */ /* 0x000fda0003f05070 */
[----:B------:R-:W-:Y:S05]  /*2950*/  @P0 BRA `(.L_x_68) ;  /* 0x0000000000280947 */ /* 0x000fea0003800000 */
[----:B------:R-:W-:-:S05]  /*2960*/  IMAD.SHL.U32 R4, R3, 0x2, RZ ;  /* 0x0000000203047824 */ /* 0x000fca00078e00ff */
[----:B------:R-:W-:-:S13]  /*2970*/  ISETP.NE.AND P0, PT, R4, RZ, PT ;  /* 0x000000ff0400720c */ /* 0x000fda0003f05270 */
[----:B------:R-:W-:Y:S01]  /*2980*/  @P0 FFMA R9, R3, 1.84467440737095516160e+19, RZ ;  /* 0x5f80000003090823 */ /* 0x000fe200000000ff */
[----:B------:R-:W-:Y:S08]  /*2990*/  @!P0 MUFU.RCP R8, R3 ;  /* 0x0000000300088308 */ /* 0x000ff00000001000 */
[----:B------:R-:W0:Y:S02]  /*29a0*/  @P0 MUFU.RCP R4, R9 ;  /* 0x0000000900040308 */ /* 0x000e240000001000 */
[----:B0-----:R-:W-:-:S04]  /*29b0*/  @P0 FFMA R10, R9, R4, -1 ;  /* 0xbf800000090a0423 */ /* 0x001fc80000000004 */
[----:B------:R-:W-:-:S04]  /*29c0*/  @P0 FADD.FTZ R11, -R10, -RZ ;  /* 0x800000ff0a0b0221 */ /* 0x000fc80000010100 */
[----:B------:R-:W-:-:S04]  /*29d0*/  @P0 FFMA R4, R4, R11, R4 ;  /* 0x0000000b04040223 */ /* 0x000fc80000000004 */
[----:B------:R-:W-:Y:S01]  /*29e0*/  @P0 FFMA R8, R4, 1.84467440737095516160e+19, RZ ;  /* 0x5f80000004080823 */ /* 0x000fe200000000ff */
[----:B------:R-:W-:Y:S06]  /*29f0*/  BRA `(.L_x_69) ;  /* 0x0000000000887947 */ /* 0x000fec0003800000 */
.L_x_68:
[----:B------:R-:W-:-:S04]  /*2a00*/  IADD3 R8, PT, PT, R4, -0xfd, RZ ;  /* 0xffffff0304087810 */ /* 0x000fc80007ffe0ff */
[----:B------:R-:W-:-:S13]  /*2a10*/  ISETP.GT.U32.AND P0, PT, R8, 0x1, PT ;  /* 0x000000010800780c */ /* 0x000fda0003f04070 */
[----:B------:R-:W-:Y:S05]  /*2a20*/  @P0 BRA `(.L_x_70) ;  /* 0x0000000000780947 */ /* 0x000fea0003800000 */
[----:B------:R-:W-:Y:S01]  /*2a30*/  LOP3.LUT R9, R3, 0x7fffff, RZ, 0xc0, !PT ;  /* 0x007fffff03097812 */ /* 0x000fe200078ec0ff */
[----:B------:R-:W-:Y:S01]  /*2a40*/  HFMA2 R13, -RZ, RZ, 0, 1.78813934326171875e-07 ;  /* 0x00000003ff0d7431 */ /* 0x000fe200000001ff */
[----:B------:R-:W-:Y:S02]  /*2a50*/  IADD3 R4, PT, PT, R4, -0xfc, RZ ;  /* 0xffffff0404047810 */ /* 0x000fe40007ffe0ff */
[----:B------:R-:W-:-:S04]  /*2a60*/  LOP3.LUT R9, R9, 0x3f800000, RZ, 0xfc, !PT ;  /* 0x3f80000009097812 */ /* 0x000fc800078efcff */
[----:B------:R-:W0:Y:S01]  /*2a70*/  MUFU.RCP R10, R9 ;  /* 0x00000009000a7308 */ /* 0x000e220000001000 */
[----:B------:R-:W-:Y:S01]  /*2a80*/  SHF.L.U32 R14, R13, R8, RZ ;  /* 0x000000080d0e7219 */ /* 0x000fe200000006ff */
[----:B0-----:R-:W-:-:S04]  /*2a90*/  FFMA R11, R9, R10, -1 ;  /* 0xbf800000090b7423 */ /* 0x001fc8000000000a */
[----:B------:R-:W-:-:S04]  /*2aa0*/  FADD.FTZ R11, -R11, -RZ ;  /* 0x800000ff0b0b7221 */ /* 0x000fc80000010100 */
[CCC-:B------:R-:W-:Y:S01]  /*2ab0*/  FFMA.RM R12, R10.reuse, R11.reuse, R10.reuse ;  /* 0x0000000b0a0c7223 */ /* 0x1c0fe2000000400a */
[----:B------:R-:W-:-:S04]  /*2ac0*/  FFMA.RP R11, R10, R11, R10 ;  /* 0x0000000b0a0b7223 */ /* 0x000fc8000000800a */
[C---:B------:R-:W-:Y:S02]  /*2ad0*/  LOP3.LUT R10, R12.reuse, 0x7fffff, RZ, 0xc0, !PT ;  /* 0x007fffff0c0a7812 */ /* 0x040fe400078ec0ff */
[----:B------:R-:W-:Y:S02]  /*2ae0*/  FSETP.NEU.FTZ.AND P0, PT, R12, R11, PT ;  /* 0x0000000b0c00720b */ /* 0x000fe40003f1d000 */
[----:B------:R-:W-:Y:S02]  /*2af0*/  LOP3.LUT R11, R10, 0x800000, RZ, 0xfc, !PT ;  /* 0x008000000a0b7812 */ /* 0x000fe400078efcff */
[----:B------:R-:W-:Y:S02]  /*2b00*/  SEL R10, RZ, 0xffffffff, !P0 ;  /* 0xffffffffff0a7807 */ /* 0x000fe40004000000 */
[----:B------:R-:W-:Y:S02]  /*2b10*/  LOP3.LUT R9, R14, R11, RZ, 0xc0, !PT ;  /* 0x0000000b0e097212 */ /* 0x000fe400078ec0ff */
[----:B------:R-:W-:Y:S01]  /*2b20*/  SHF.R.U32.HI R4, RZ, R4, R11 ;  /* 0x00000004ff047219 */ /* 0x000fe2000001160b */
[----:B------:R-:W-:Y:S01]  /*2b30*/  IMAD.MOV R10, RZ, RZ, -R10 ;  /* 0x000000ffff0a7224 */ /* 0x000fe200078e0a0a */
[----:B------:R-:W-:-:S04]  /*2b40*/  SHF.R.U32.HI R9, RZ, R8, R9 ;  /* 0x00000008ff097219 */ /* 0x000fc80000011609 */
[----:B------:R-:W-:Y:S02]  /*2b50*/  LOP3.LUT P1, RZ, R10, R8, R11, 0xf8, !PT ;  /* 0x000000080aff7212 */ /* 0x000fe4000782f80b */
[C---:B------:R-:W-:Y:S02]  /*2b60*/  LOP3.LUT P0, RZ, R9.reuse, 0x1, RZ, 0xc0, !PT ;  /* 0x0000000109ff7812 */ /* 0x040fe4000780c0ff */
[----:B------:R-:W-:-:S04]  /*2b70*/  LOP3.LUT P2, RZ, R9, 0x2, RZ, 0xc0, !PT ;  /* 0x0000000209ff7812 */ /* 0x000fc8000784c0ff */
[----:B------:R-:W-:Y:S02]  /*2b80*/  PLOP3.LUT P0, PT, P0, P1, P2, 0xe0, 0x0 ;  /* 0x000000000000781c */ /* 0x000fe40000703c20 */
[----:B------:R-:W-:Y:S02]  /*2b90*/  LOP3.LUT P1, RZ, R3, 0x7fffff, RZ, 0xc0, !PT ;  /* 0x007fffff03ff7812 */ /* 0x000fe4000782c0ff */
[----:B------:R-:W-:-:S04]  /*2ba0*/  SEL R8, RZ, 0x1, !P0 ;  /* 0x00000001ff087807 */ /* 0x000fc80004000000 */
[----:B------:R-:W-:-:S04]  /*2bb0*/  IADD3 R8, PT, PT, -R8, RZ, RZ ;  /* 0x000000ff08087210 */ /* 0x000fc80007ffe1ff */
[----:B------:R-:W-:-:S13]  /*2bc0*/  ISETP.GE.AND P0, PT, R8, RZ, PT ;  /* 0x000000ff0800720c */ /* 0x000fda0003f06270 */
[----:B------:R-:W-:-:S05]  /*2bd0*/  @!P0 IADD3 R4, PT, PT, R4, 0x1, RZ ;  /* 0x0000000104048810 */ /* 0x000fca0007ffe0ff */
[----:B------:R-:W-:-:S05]  /*2be0*/  @!P1 IMAD.SHL.U32 R4, R4, 0x2, RZ ;  /* 0x0000000204049824 */ /* 0x000fca00078e00ff */
[----:B------:R-:W-:Y:S01]  /*2bf0*/  LOP3.LUT R8, R4, 0x80000000, R3, 0xf8, !PT ;  /* 0x8000000004087812 */ /* 0x000fe200078ef803 */
[----:B------:R-:W-:Y:S06]  /*2c00*/  BRA `(.L_x_69) ;  /* 0x0000000000047947 */ /* 0x000fec0003800000 */
.L_x_70:
[----:B------:R0:W1:Y:S02]  /*2c10*/  MUFU.RCP R8, R3 ;  /* 0x0000000300087308 */ /* 0x0000640000001000 */
.L_x_69:
[----:B------:R-:W-:Y:S05]  /*2c20*/  BSYNC.RECONVERGENT B2 ;  /* 0x0000000000027941 */ /* 0x000fea0003800200 */
.L_x_67:
[----:B------:R-:W-:Y:S01]  /*2c30*/  HFMA2 R9, -RZ, RZ, 0, 0 ;  /* 0x00000000ff097431 */ /* 0x000fe200000001ff */
[----:B-1----:R-:W-:Y:S02]  /*2c40*/  MOV R4, R8 ;  /* 0x0000000800047202 */ /* 0x002fe40000000f00 */
[----:B------:R-:W-:-:S04]  /*2c50*/  MOV R8, R6 ;  /* 0x0000000600087202 */ /* 0x000fc80000000f00 */
[----:B0-----:R-:W-:Y:S05]  /*2c60*/  RET.REL.NODEC R8 `(gqa_attention_kernel) ;  /* 0xffffffd008e47950 */ /* 0x001fea0003c3ffff */
.L_x_71:
        /* <DEDUP_REMOVED lines=9> */
.L_x_115:


//--------------------- .text.rope_kernel         --------------------------
	.section	.text.rope_kernel,"ax",@progbits
	.align	128
        .global         rope_kernel
        .type           rope_kernel,@function
        .size           rope_kernel,(.L_x_121 - rope_kernel)
        .other          rope_kernel,@"STO_CUDA_ENTRY STV_DEFAULT"
rope_kernel:
.text.rope_kernel:
[----:B------:R-:W-:Y:S01]  /*0000*/  LDC R1, c[0x0][0x37c] ;  /* 0x0000df00ff017b82 */ /* 0x000fe20000000800 */
[----:B------:R-:W0:Y:S01]  /*0010*/  S2R R11, SR_TID.X ;  /* 0x00000000000b7919 */ /* 0x000e220000002100 */
[----:B------:R-:W1:Y:S01]  /*0020*/  LDCU UR6, c[0x0][0x3a8] ;  /* 0x00007500ff0677ac */ /* 0x000e620008000800 */
[----:B0-----:R-:W-:-:S04]  /*0030*/  SHF.L.U32 R0, R11, 0x1, RZ ;  /* 0x000000010b007819 */ /* 0x001fc800000006ff */
[----:B-1----:R-:W-:-:S13]  /*0040*/  ISETP.GE.AND P0, PT, R0, UR6, PT ;  /* 0x0000000600007c0c */ /* 0x002fda000bf06270 */
[----:B------:R-:W-:Y:S05]  /*0050*/  @P0 EXIT ;  /* 0x000000000000094d */ /* 0x000fea0003800000 */
[----:B------:R-:W0:Y:S01]  /*0060*/  S2R R15, SR_CTAID.X ;  /* 0x00000000000f7919 */ /* 0x000e220000002500 */
[----:B------:R-:W0:Y:S01]  /*0070*/  LDCU UR4, c[0x0][0x3a0] ;  /* 0x00007400ff0477ac */ /* 0x000e220008000800 */
[----:B------:R-:W1:Y:S01]  /*0080*/  LDC.64 R6, c[0x0][0x398] ;  /* 0x0000e600ff067b82 */ /* 0x000e620000000a00 */
[----:B------:R-:W2:Y:S07]  /*0090*/  LDCU UR7, c[0x0][0x3a4] ;  /* 0x00007480ff0777ac */ /* 0x000eae0008000800 */
[----:B------:R-:W3:Y:S01]  /*00a0*/  LDC.64 R4, c[0x0][0x390] ;  /* 0x0000e400ff047b82 */ /* 0x000ee20000000a00 */
[----:B-1----:R-:W-:Y:S01]  /*00b0*/  IMAD.WIDE.U32 R6, R11, 0x4, R6 ;  /* 0x000000040b067825 */ /* 0x002fe200078e0006 */
[----:B0-----:R-:W-:Y:S01]  /*00c0*/  ISETP.GE.AND P0, PT, R15, UR4, PT ;  /* 0x000000040f007c0c */ /* 0x001fe2000bf06270 */
[----:B------:R-:W0:Y:S02]  /*00d0*/  LDCU.64 UR4, c[0x0][0x358] ;  /* 0x00006b00ff0477ac */ /* 0x000e240008000a00 */
[----:B---3--:R-:W-:-:S10]  /*00e0*/  IMAD.WIDE.U32 R4, R11, 0x4, R4 ;  /* 0x000000040b047825 */ /* 0x008fd400078e0004 */
[----:B------:R-:W1:Y:S01]  /*00f0*/  @!P0 LDC.64 R2, c[0x0][0x380] ;  /* 0x0000e000ff028b82 */ /* 0x000e620000000a00 */
[----:B------:R-:W-:Y:S01]  /*0100*/  @!P0 IMAD R9, R15, UR6, R0 ;  /* 0x000000060f098c24 */ /* 0x000fe2000f8e0200 */
[----:B0-----:R-:W3:Y:S04]  /*0110*/  LDG.E R6, desc[UR4][R6.64] ;  /* 0x0000000406067981 */ /* 0x001ee8000c1e1900 */
[----:B------:R-:W4:Y:S01]  /*0120*/  LDG.E R4, desc[UR4][R4.64] ;  /* 0x0000000404047981 */ /* 0x000f22000c1e1900 */
[----:B-1----:R-:W-:-:S05]  /*0130*/  @!P0 IMAD.WIDE.U32 R2, R9, 0x4, R2 ;  /* 0x0000000409028825 */ /* 0x002fca00078e0002 */
[----:B------:R-:W3:Y:S04]  /*0140*/  @!P0 LDG.E R11, desc[UR4][R2.64+0x4] ;  /* 0x00000404020b8981 */ /* 0x000ee8000c1e1900 */
[----:B------:R-:W5:Y:S01]  /*0150*/  @!P0 LDG.E R9, desc[UR4][R2.64] ;  /* 0x0000000402098981 */ /* 0x000f62000c1e1900 */
[----:B--2---:R-:W-:Y:S01]  /*0160*/  ISETP.GE.AND P1, PT, R15, UR7, PT ;  /* 0x000000070f007c0c */ /* 0x004fe2000bf26270 */
[-C--:B---3--:R-:W-:Y:S01]  /*0170*/  @!P0 FMUL R13, R6, R11.reuse ;  /* 0x0000000b060d8220 */ /* 0x088fe20000400000 */
[----:B----4-:R-:W-:-:S03]  /*0180*/  @!P0 FMUL R11, R4, R11 ;  /* 0x0000000b040b8220 */ /* 0x010fc60000400000 */
[-C--:B-----5:R-:W-:Y:S01]  /*0190*/  @!P0 FFMA R13, R4, R9.reuse, -R13 ;  /* 0x00000009040d8223 */ /* 0x0a0fe2000000080d */
[----:B------:R-:W-:-:S04]  /*01a0*/  @!P0 FFMA R11, R6, R9, R11 ;  /* 0x00000009060b8223 */ /* 0x000fc8000000000b */
[----:B------:R0:W-:Y:S04]  /*01b0*/  @!P0 STG.E desc[UR4][R2.64], R13 ;  /* 0x0000000d02008986 */ /* 0x0001e8000c101904 */
[----:B------:R0:W-:Y:S01]  /*01c0*/  @!P0 STG.E desc[UR4][R2.64+0x4], R11 ;  /* 0x0000040b02008986 */ /* 0x0001e2000c101904 */
[----:B------:R-:W-:Y:S05]  /*01d0*/  @P1 EXIT ;  /* 0x000000000000194d */ /* 0x000fea0003800000 */
[----:B0-----:R-:W0:Y:S01]  /*01e0*/  LDC.64 R2, c[0x0][0x388] ;  /* 0x0000e200ff027b82 */ /* 0x001e220000000a00 */
[----:B------:R-:W-:-:S04]  /*01f0*/  IMAD R15, R15, UR6, R0 ;  /* 0x000000060f0f7c24 */ /* 0x000fc8000f8e0200 */
[----:B0-----:R-:W-:-:S05]  /*0200*/  IMAD.WIDE.U32 R2, R15, 0x4, R2 ;  /* 0x000000040f027825 */ /* 0x001fca00078e0002 */
[----:B------:R-:W2:Y:S04]  /*0210*/  LDG.E R7, desc[UR4][R2.64+0x4] ;  /* 0x0000040402077981 */ /* 0x000ea8000c1e1900 */
[----:B------:R-:W3:Y:S01]  /*0220*/  LDG.E R5, desc[UR4][R2.64] ;  /* 0x0000000402057981 */ /* 0x000ee2000c1e1900 */
[-C--:B--2---:R-:W-:Y:S01]  /*0230*/  FMUL R9, R6, R7.reuse ;  /* 0x0000000706097220 */ /* 0x084fe20000400000 */
[----:B------:R-:W-:-:S03]  /*0240*/  FMUL R7, R4, R7 ;  /* 0x0000000704077220 */ /* 0x000fc60000400000 */
[-C--:B---3--:R-:W-:Y:S01]  /*0250*/  FFMA R9, R4, R5.reuse, -R9 ;  /* 0x0000000504097223 */ /* 0x088fe20000000809 */
[----:B------:R-:W-:-:S04]  /*0260*/  FFMA R7, R6, R5, R7 ;  /* 0x0000000506077223 */ /* 0x000fc80000000007 */
[----:B------:R-:W-:Y:S04]  /*0270*/  STG.E desc[UR4][R2.64], R9 ;  /* 0x0000000902007986 */ /* 0x000fe8000c101904 */
[----:B------:R-:W-:Y:S01]  /*0280*/  STG.E desc[UR4][R2.64+0x4], R7 ;  /* 0x0000040702007986 */ /* 0x000fe2000c101904 */
[----:B------:R-:W-:Y:S05]  /*0290*/  EXIT ;  /* 0x000000000000794d */ /* 0x000fea0003800000 */
.L_x_72:
        /* <DEDUP_REMOVED lines=14> */
.L_x_121:


//--------------------- .text.residual_add_kernel --------------------------
	.section	.text.residual_add_kernel,"ax",@progbits
	.align	128
        .global         residual_add_kernel
        .type           residual_add_kernel,@function
        .size           residual_add_kernel,(.L_x_122 - residual_add_kernel)
        .other          residual_add_kernel,@"STO_CUDA_ENTRY STV_DEFAULT"
residual_add_kernel:
.text.residual_add_kernel:
[----:B------:R-:W-:Y:S01]  /*0000*/  LDC R1, c[0x0][0x37c] ;  /* 0x0000df00ff017b82 */ /* 0x000fe20000000800 */
[----:B------:R-:W0:Y:S07]  /*0010*/  S2R R0, SR_TID.X ;  /* 0x0000000000007919 */ /* 0x000e2e0000002100 */
[----:B------:R-:W0:Y:S01]  /*0020*/  S2UR UR4, SR_CTAID.X ;  /* 0x00000000000479c3 */ /* 0x000e220000002500 */
[----:B------:R-:W1:Y:S07]  /*0030*/  LDCU UR5, c[0x0][0x390] ;  /* 0x00007200ff0577ac */ /* 0x000e6e0008000800 */
[----:B------:R-:W0:Y:S02]  /*0040*/  LDC R7, c[0x0][0x360] ;  /* 0x0000d800ff077b82 */ /* 0x000e240000000800 */
[----:B0-----:R-:W-:-:S05]  /*0050*/  IMAD R7, R7, UR4, R0 ;  /* 0x0000000407077c24 */ /* 0x001fca000f8e0200 */
[----:B-1----:R-:W-:-:S13]  /*0060*/  ISETP.GE.AND P0, PT, R7, UR5, PT ;  /* 0x0000000507007c0c */ /* 0x002fda000bf06270 */
[----:B------:R-:W-:Y:S05]  /*0070*/  @P0 EXIT ;  /* 0x000000000000094d */ /* 0x000fea0003800000 */
[----:B------:R-:W0:Y:S01]  /*0080*/  LDC.64 R2, c[0x0][0x388] ;  /* 0x0000e200ff027b82 */ /* 0x000e220000000a00 */
[----:B------:R-:W1:Y:S07]  /*0090*/  LDCU.64 UR4, c[0x0][0x358] ;  /* 0x00006b00ff0477ac */ /* 0x000e6e0008000a00 */
[----:B------:R-:W2:Y:S01]  /*00a0*/  LDC.64 R4, c[0x0][0x380] ;  /* 0x0000e000ff047b82 */ /* 0x000ea20000000a00 */
[----:B0-----:R-:W-:-:S06]  /*00b0*/  IMAD.WIDE R2, R7, 0x4, R2 ;  /* 0x0000000407027825 */ /* 0x001fcc00078e0202 */
[----:B-1----:R-:W3:Y:S01]  /*00c0*/  LDG.E R2, desc[UR4][R2.64] ;  /* 0x0000000402027981 */ /* 0x002ee2000c1e1900 */
[----:B--2---:R-:W-:-:S05]  /*00d0*/  IMAD.WIDE R4, R7, 0x4, R4 ;  /* 0x0000000407047825 */ /* 0x004fca00078e0204 */
[----:B------:R-:W3:Y:S02]  /*00e0*/  LDG.E R7, desc[UR4][R4.64] ;  /* 0x0000000404077981 */ /* 0x000ee4000c1e1900 */
[----:B---3--:R-:W-:-:S05]  /*00f0*/  FADD R7, R2, R7 ;  /* 0x0000000702077221 */ /* 0x008fca0000000000 */
[----:B------:R-:W-:Y:S01]  /*0100*/  STG.E desc[UR4][R4.64], R7 ;  /* 0x0000000704007986 */ /* 0x000fe2000c101904 */
[----:B------:R-:W-:Y:S05]  /*0110*/  EXIT ;  /* 0x000000000000794d */ /* 0x000fea0003800000 */
.L_x_73:
        /* <DEDUP_REMOVED lines=14> */
.L_x_122:


//--------------------- .text.swiglu_kernel       --------------------------
	.section	.text.swiglu_kernel,"ax",@progbits
	.align	128
        .global         swiglu_kernel
        .type           swiglu_kernel,@function
        .size           swiglu_kernel,(.L_x_116 - swiglu_kernel)
        .other          swiglu_kernel,@"STO_CUDA_ENTRY STV_DEFAULT"
swiglu_kernel:
.text.swiglu_kernel:
        /* <DEDUP_REMOVED lines=9> */
[----:B------:R-:W1:Y:S01]  /*0090*/  LDCU.64 UR4, c[0x0][0x358] ;  /* 0x00006b00ff0477ac */ /* 0x000e620008000a00 */
[----:B0-----:R-:W-:-:S05]  /*00a0*/  IMAD.WIDE R4, R2, 0x4, R4 ;  /* 0x0000000402047825 */ /* 0x001fca00078e0204 */
[----:B-1----:R-:W2:Y:S01]  /*00b0*/  LDG.E R0, desc[UR4][R4.64] ;  /* 0x0000000404007981 */ /* 0x002ea2000c1e1900 */
[----:B------:R-:W-:Y:S01]  /*00c0*/  IMAD.MOV.U32 R3, RZ, RZ, 0x3bbb989d ;  /* 0x3bbb989dff037424 */ /* 0x000fe200078e00ff */
[----:B------:R-:W-:Y:S01]  /*00d0*/  BSSY.RECONVERGENT B0, `(.L_x_74) ;  /* 0x0000015000007945 */ /* 0x000fe20003800200 */
[----:B------:R-:W-:Y:S02]  /*00e0*/  IMAD.MOV.U32 R6, RZ, RZ, 0x437c0000 ;  /* 0x437c0000ff067424 */ /* 0x000fe400078e00ff */
[----:B--2---:R-:W-:-:S04]  /*00f0*/  FFMA.SAT R3, R0, -R3, 0.5 ;  /* 0x3f00000000037423 */ /* 0x004fc80000002803 */
[----:B------:R-:W-:-:S04]  /*0100*/  FFMA.RM R3, R3, R6, 12582913 ;  /* 0x4b40000103037423 */ /* 0x000fc80000004006 */
[C---:B------:R-:W-:Y:S01]  /*0110*/  FADD R7, R3.reuse, -12583039 ;  /* 0xcb40007f03077421 */ /* 0x040fe20000000000 */
[----:B------:R-:W-:-:S03]  /*0120*/  IMAD.SHL.U32 R3, R3, 0x800000, RZ ;  /* 0x0080000003037824 */ /* 0x000fc600078e00ff */
[----:B------:R-:W-:-:S04]  /*0130*/  FFMA R7, R0, -1.4426950216293334961, -R7 ;  /* 0xbfb8aa3b00077823 */ /* 0x000fc80000000807 */
[----:B------:R-:W-:-:S04]  /*0140*/  FFMA R7, R0, -1.925963033500011079e-08, R7 ;  /* 0xb2a5706000077823 */ /* 0x000fc80000000007 */
[----:B------:R-:W0:Y:S02]  /*0150*/  MUFU.EX2 R6, R7 ;  /* 0x0000000700067308 */ /* 0x000e240000000800 */
[----:B0-----:R-:W-:-:S06]  /*0160*/  FFMA R3, R3, R6, 1 ;  /* 0x3f80000003037423 */ /* 0x001fcc0000000006 */
[----:B------:R-:W0:Y:S08]  /*0170*/  MUFU.RCP R4, R3 ;  /* 0x0000000300047308 */ /* 0x000e300000001000 */
[----:B------:R-:W1:Y:S01]  /*0180*/  FCHK P0, R0, R3 ;  /* 0x0000000300007302 */ /* 0x000e620000000000 */
[----:B0-----:R-:W-:-:S04]  /*0190*/  FFMA R5, -R3, R4, 1 ;  /* 0x3f80000003057423 */ /* 0x001fc80000000104 */
[----:B------:R-:W-:-:S04]  /*01a0*/  FFMA R5, R4, R5, R4 ;  /* 0x0000000504057223 */ /* 0x000fc80000000004 */
[----:B------:R-:W-:-:S04]  /*01b0*/  FFMA R4, R0, R5, RZ ;  /* 0x0000000500047223 */ /* 0x000fc800000000ff */
[----:B------:R-:W-:-:S04]  /*01c0*/  FFMA R6, -R3, R4, R0 ;  /* 0x0000000403067223 */ /* 0x000fc80000000100 */
[----:B------:R-:W-:Y:S01]  /*01d0*/  FFMA R8, R5, R6, R4 ;  /* 0x0000000605087223 */ /* 0x000fe20000000004 */
[----:B-1----:R-:W-:Y:S06]  /*01e0*/  @!P0 BRA `(.L_x_75) ;  /* 0x00000000000c8947 */ /* 0x002fec0003800000 */
[----:B------:R-:W-:-:S07]  /*01f0*/  MOV R4, 0x210 ;  /* 0x0000021000047802 */ /* 0x000fce0000000f00 */
[----:B------:R-:W-:Y:S05]  /*0200*/  CALL.REL.NOINC `($__internal_1_$__cuda_sm3x_div_rn_noftz_f32_slowpath) ;  /* 0x0000000000287944 */ /* 0x000fea0003c00000 */
[----:B------:R-:W-:-:S07]  /*0210*/  IMAD.MOV.U32 R8, RZ, RZ, R0 ;  /* 0x000000ffff087224 */ /* 0x000fce00078e0000 */
.L_x_75:
[----:B------:R-:W-:Y:S05]  /*0220*/  BSYNC.RECONVERGENT B0 ;  /* 0x0000000000007941 */ /* 0x000fea0003800200 */
.L_x_74:
[----:B------:R-:W0:Y:S08]  /*0230*/  LDC.64 R4, c[0x0][0x390] ;  /* 0x0000e400ff047b82 */ /* 0x000e300000000a00 */
[----:B------:R-:W1:Y:S01]  /*0240*/  LDC.64 R6, c[0x0][0x380] ;  /* 0x0000e000ff067b82 */ /* 0x000e620000000a00 */
[----:B0-----:R-:W-:-:S06]  /*0250*/  IMAD.WIDE R4, R2, 0x4, R4 ;  /* 0x0000000402047825 */ /* 0x001fcc00078e0204 */
[----:B------:R-:W2:Y:S01]  /*0260*/  LDG.E R5, desc[UR4][R4.64] ;  /* 0x0000000404057981 */ /* 0x000ea2000c1e1900 */
[----:B-1----:R-:W-:-:S04]  /*0270*/  IMAD.WIDE R2, R2, 0x4, R6 ;  /* 0x0000000402027825 */ /* 0x002fc800078e0206 */
[----:B--2---:R-:W-:-:S05]  /*0280*/  FMUL R7, R5, R8 ;  /* 0x0000000805077220 */ /* 0x004fca0000400000 */
[----:B------:R-:W-:Y:S01]  /*0290*/  STG.E desc[UR4][R2.64], R7 ;  /* 0x0000000702007986 */ /* 0x000fe2000c101904 */
[----:B------:R-:W-:Y:S05]  /*02a0*/  EXIT ;  /* 0x000000000000794d */ /* 0x000fea0003800000 */
        .weak           $__internal_1_$__cuda_sm3x_div_rn_noftz_f32_slowpath
        .type           $__internal_1_$__cuda_sm3x_div_rn_noftz_f32_slowpath,@function
        .size           $__internal_1_$__cuda_sm3x_div_rn_noftz_f32_slowpath,(.L_x_116 - $__internal_1_$__cuda_sm3x_div_rn_noftz_f32_slowpath)
$__internal_1_$__cuda_sm3x_div_rn_noftz_f32_slowpath:
[----:B------:R-:W-:Y:S01]  /*02b0*/  SHF.R.U32.HI R6, RZ, 0x17, R3 ;  /* 0x00000017ff067819 */ /* 0x000fe20000011603 */
[----:B------:R-:W-:Y:S01]  /*02c0*/  BSSY.RECONVERGENT B1, `(.L_x_76) ;  /* 0x0000064000017945 */ /* 0x000fe20003800200 */
[--C-:B------:R-:W-:Y:S01]  /*02d0*/  SHF.R.U32.HI R5, RZ, 0x17, R0.reuse ;  /* 0x00000017ff057819 */ /* 0x100fe20000011600 */
[----:B------:R-:W-:Y:S01]  /*02e0*/  IMAD.MOV.U32 R7, RZ, RZ, R0 ;  /* 0x000000ffff077224 */ /* 0x000fe200078e0000 */
[----:B------:R-:W-:Y:S02]  /*02f0*/  LOP3.LUT R6, R6, 0xff, RZ, 0xc0, !PT ;  /* 0x000000ff06067812 */ /* 0x000fe400078ec0ff */
[----:B------:R-:W-:Y:S02]  /*0300*/  LOP3.LUT R5, R5, 0xff, RZ, 0xc0, !PT ;  /* 0x000000ff05057812 */ /* 0x000fe400078ec0ff */
[----:B------:R-:W-:Y:S01]  /*0310*/  MOV R8, R3 ;  /* 0x0000000300087202 */ /* 0x000fe20000000f00 */
[----:B------:R-:W-:Y:S02]  /*0320*/  VIADD R11, R6, 0xffffffff ;  /* 0xffffffff060b7836 */ /* 0x000fe40000000000 */
[----:B------:R-:W-:-:S03]  /*0330*/  VIADD R10, R5, 0xffffffff ;  /* 0xffffffff050a7836 */ /* 0x000fc60000000000 */
[----:B------:R-:W-:-:S04]  /*0340*/  ISETP.GT.U32.AND P0, PT, R11, 0xfd, PT ;  /* 0x000000fd0b00780c */ /* 0x000fc80003f04070 */
[----:B------:R-:W-:-:S13]  /*0350*/  ISETP.GT.U32.OR P0, PT, R10, 0xfd, P0 ;  /* 0x000000fd0a00780c */ /* 0x000fda0000704470 */
[----:B------:R-:W-:Y:S01]  /*0360*/  @!P0 IMAD.MOV.U32 R9, RZ, RZ, RZ ;  /* 0x000000ffff098224 */ /* 0x000fe200078e00ff */
[----:B------:R-:W-:Y:S06]  /*0370*/  @!P0 BRA `(.L_x_77) ;  /* 0x00000000005c8947 */ /* 0x000fec0003800000 */
[----:B------:R-:W-:Y:S02]  /*0380*/  FSETP.GTU.FTZ.AND P0, PT, |R0|, +INF , PT ;  /* 0x7f8000000000780b */ /* 0x000fe40003f1c200 */
[----:B------:R-:W-:-:S04]  /*0390*/  FSETP.GTU.FTZ.AND P1, PT, |R3|, +INF , PT ;  /* 0x7f8000000300780b */ /* 0x000fc80003f3c200 */
[----:B------:R-:W-:-:S13]  /*03a0*/  PLOP3.LUT P0, PT, P0, P1, PT, 0xf8, 0x8f ;  /* 0x00000000008f781c */ /* 0x000fda0000703f70 */
[----:B------:R-:W-:Y:S05]  /*03b0*/  @P0 BRA `(.L_x_78) ;  /* 0x00000004004c0947 */ /* 0x000fea0003800000 */
[----:B------:R-:W-:-:S13]  /*03c0*/  LOP3.LUT P0, RZ, R8, 0x7fffffff, R7, 0xc8, !PT ;  /* 0x7fffffff08ff7812 */ /* 0x000fda000780c807 */
[----:B------:R-:W-:Y:S05]  /*03d0*/  @!P0 BRA `(.L_x_79) ;  /* 0x00000004003c8947 */ /* 0x000fea0003800000 */
[C---:B------:R-:W-:Y:S02]  /*03e0*/  FSETP.NEU.FTZ.AND P2, PT, |R0|.reuse, +INF , PT ;  /* 0x7f8000000000780b */ /* 0x040fe40003f5d200 */
[----:B------:R-:W-:Y:S02]  /*03f0*/  FSETP.NEU.FTZ.AND P1, PT, |R3|, +INF , PT ;  /* 0x7f8000000300780b */ /* 0x000fe40003f3d200 */
[----:B------:R-:W-:-:S11]  /*0400*/  FSETP.NEU.FTZ.AND P0, PT, |R0|, +INF , PT ;  /* 0x7f8000000000780b */ /* 0x000fd60003f1d200 */
[----:B------:R-:W-:Y:S05]  /*0410*/  @!P1 BRA !P2, `(.L_x_79) ;  /* 0x00000004002c9947 */ /* 0x000fea0005000000 */
[----:B------:R-:W-:-:S04]  /*0420*/  LOP3.LUT P2, RZ, R7, 0x7fffffff, RZ, 0xc0, !PT ;  /* 0x7fffffff07ff7812 */ /* 0x000fc8000784c0ff */
[----:B------:R-:W-:-:S13]  /*0430*/  PLOP3.LUT P1, PT, P1, P2, PT, 0x2f, 0xf2 ;  /* 0x0000000000f2781c */ /* 0x000fda0000f24577 */
[----:B------:R-:W-:Y:S05]  /*0440*/  @P1 BRA `(.L_x_80) ;  /* 0x0000000400181947 */ /* 0x000fea0003800000 */
[----:B------:R-:W-:-:S04]  /*0450*/  LOP3.LUT P1, RZ, R8, 0x7fffffff, RZ, 0xc0, !PT ;  /* 0x7fffffff08ff7812 */ /* 0x000fc8000782c0ff */
[----:B------:R-:W-:-:S13]  /*0460*/  PLOP3.LUT P0, PT, P0, P1, PT, 0x2f, 0xf2 ;  /* 0x0000000000f2781c */ /* 0x000fda0000702577 */
[----:B------:R-:W-:Y:S05]  /*0470*/  @P0 BRA `(.L_x_81) ;  /* 0x0000000400000947 */ /* 0x000fea0003800000 */
[----:B------:R-:W-:Y:S02]  /*0480*/  ISETP.GE.AND P0, PT, R10, RZ, PT ;  /* 0x000000ff0a00720c */ /* 0x000fe40003f06270 */
[----:B------:R-:W-:-:S11]  /*0490*/  ISETP.GE.AND P1, PT, R11, RZ, PT ;  /* 0x000000ff0b00720c */ /* 0x000fd60003f26270 */
[----:B------:R-:W-:Y:S02]  /*04a0*/  @P0 IMAD.MOV.U32 R9, RZ, RZ, RZ ;  /* 0x000000ffff090224 */ /* 0x000fe400078e00ff */
[----:B------:R-:W-:Y:S01]  /*04b0*/  @!P0 FFMA R7, R0, 1.84467440737095516160e+19, RZ ;  /* 0x5f80000000078823 */ /* 0x000fe200000000ff */
[----:B------:R-:W-:Y:S02]  /*04c0*/  @!P0 IMAD.MOV.U32 R9, RZ, RZ, -0x40 ;  /* 0xffffffc0ff098424 */ /* 0x000fe400078e00ff */
[----:B------:R-:W-:Y:S02]  /*04d0*/  @!P1 FFMA R8, R3, 1.84467440737095516160e+19, RZ ;  /* 0x5f80000003089823 */ /* 0x000fe400000000ff */
[----:B------:R-:W-:-:S07]  /*04e0*/  @!P1 VIADD R9, R9, 0x40 ;  /* 0x0000004009099836 */ /* 0x000fce0000000000 */
.L_x_77:
[----:B------:R-:W-:Y:S01]  /*04f0*/  LEA R3, R6, 0xc0800000, 0x17 ;  /* 0xc080000006037811 */ /* 0x000fe200078eb8ff */
[----:B------:R-:W-:Y:S01]  /*0500*/  BSSY.RECONVERGENT B2, `(.L_x_82) ;  /* 0x0000036000027945 */ /* 0x000fe20003800200 */
[----:B------:R-:W-:-:S03]  /*0510*/  IADD3 R5, PT, PT, R5, -0x7f, RZ ;  /* 0xffffff8105057810 */ /* 0x000fc60007ffe0ff */
[----:B------:R-:W-:Y:S01]  /*0520*/  IMAD.IADD R3, R8, 0x1, -R3 ;  /* 0x0000000108037824 */ /* 0x000fe200078e0a03 */
[C---:B------:R-:W-:Y:S01]  /*0530*/  IADD3 R6, PT, PT, R5.reuse, 0x7f, -R6 ;  /* 0x0000007f05067810 */ /* 0x040fe20007ffe806 */
[----:B------:R-:W-:Y:S02]  /*0540*/  IMAD R0, R5, -0x800000, R7 ;  /* 0xff80000005007824 */ /* 0x000fe400078e0207 */
[----:B------:R-:W0:Y:S01]  /*0550*/  MUFU.RCP R8, R3 ;  /* 0x0000000300087308 */ /* 0x000e220000001000 */
[----:B------:R-:W-:Y:S01]  /*0560*/  FADD.FTZ R11, -R3, -RZ ;  /* 0x800000ff030b7221 */ /* 0x000fe20000010100 */
[----:B------:R-:W-:-:S03]  /*0570*/  IMAD.IADD R6, R6, 0x1, R9 ;  /* 0x0000000106067824 */ /* 0x000fc600078e0209 */
[----:B0-----:R-:W-:-:S04]  /*0580*/  FFMA R13, R8, R11, 1 ;  /* 0x3f800000080d7423 */ /* 0x001fc8000000000b */
[----:B------:R-:W-:-:S04]  /*0590*/  FFMA R10, R8, R13, R8 ;  /* 0x0000000d080a7223 */ /* 0x000fc80000000008 */
[----:B------:R-:W-:-:S04]  /*05a0*/  FFMA R7, R0, R10, RZ ;  /* 0x0000000a00077223 */ /* 0x000fc800000000ff */
[----:B------:R-:W-:-:S04]  /*05b0*/  FFMA R8, R11, R7, R0 ;  /* 0x000000070b087223 */ /* 0x000fc80000000000 */
[----:B------:R-:W-:-:S04]  /*05c0*/  FFMA R7, R10, R8, R7 ;  /* 0x000000080a077223 */ /* 0x000fc80000000007 */
[----:B------:R-:W-:-:S04]  /*05d0*/  FFMA R8, R11, R7, R0 ;  /* 0x000000070b087223 */ /* 0x000fc80000000000 */
[----:B------:R-:W-:-:S05]  /*05e0*/  FFMA R0, R10, R8, R7 ;  /* 0x000000080a007223 */ /* 0x000fca0000000007 */
[----:B------:R-:W-:-:S04]  /*05f0*/  SHF.R.U32.HI R3, RZ, 0x17, R0 ;  /* 0x00000017ff037819 */ /* 0x000fc80000011600 */
[----:B------:R-:W-:-:S05]  /*0600*/  LOP3.LUT R3, R3, 0xff, RZ, 0xc0, !PT ;  /* 0x000000ff03037812 */ /* 0x000fca00078ec0ff */
[----:B------:R-:W-:-:S04]  /*0610*/  IMAD.IADD R9, R3, 0x1, R6 ;  /* 0x0000000103097824 */ /* 0x000fc800078e0206 */
[----:B------:R-:W-:-:S05]  /*0620*/  VIADD R3, R9, 0xffffffff ;  /* 0xffffffff09037836 */ /* 0x000fca0000000000 */
[----:B------:R-:W-:-:S13]  /*0630*/  ISETP.GE.U32.AND P0, PT, R3, 0xfe, PT ;  /* 0x000000fe0300780c */ /* 0x000fda0003f06070 */
[----:B------:R-:W-:Y:S05]  /*0640*/  @!P0 BRA `(.L_x_83) ;  /* 0x0000000000808947 */ /* 0x000fea0003800000 */
[----:B------:R-:W-:-:S13]  /*0650*/  ISETP.GT.AND P0, PT, R9, 0xfe, PT ;  /* 0x000000fe0900780c */ /* 0x000fda0003f04270 */
[----:B------:R-:W-:Y:S05]  /*0660*/  @P0 BRA `(.L_x_84) ;  /* 0x00000000006c0947 */ /* 0x000fea0003800000 */
[----:B------:R-:W-:-:S13]  /*0670*/  ISETP.GE.AND P0, PT, R9, 0x1, PT ;  /* 0x000000010900780c */ /* 0x000fda0003f06270 */
[----:B------:R-:W-:Y:S05]  /*0680*/  @P0 BRA `(.L_x_85) ;  /* 0x0000000000740947 */ /* 0x000fea0003800000 */
[----:B------:R-:W-:Y:S02]  /*0690*/  ISETP.GE.AND P0, PT, R9, -0x18, PT ;  /* 0xffffffe80900780c */ /* 0x000fe40003f06270 */
[----:B------:R-:W-:-:S11]  /*06a0*/  LOP3.LUT R0, R0, 0x80000000, RZ, 0xc0, !PT ;  /* 0x8000000000007812 */ /* 0x000fd600078ec0ff */
[----:B------:R-:W-:Y:S05]  /*06b0*/  @!P0 BRA `(.L_x_85) ;  /* 0x0000000000688947 */ /* 0x000fea0003800000 */
[CCC-:B------:R-:W-:Y:S01]  /*06c0*/  FFMA.RZ R3, R10.reuse, R8.reuse, R7.reuse ;  /* 0x000000080a037223 */ /* 0x1c0fe2000000c007 */
[CCC-:B------:R-:W-:Y:S01]  /*06d0*/  FFMA.RM R6, R10.reuse, R8.reuse, R7.reuse ;  /* 0x000000080a067223 */ /* 0x1c0fe20000004007 */
[C---:B------:R-:W-:Y:S02]  /*06e0*/  ISETP.NE.AND P2, PT, R9.reuse, RZ, PT ;  /* 0x000000ff0900720c */ /* 0x040fe40003f45270 */
[----:B------:R-:W-:Y:S02]  /*06f0*/  ISETP.NE.AND P1, PT, R9, RZ, PT ;  /* 0x000000ff0900720c */ /* 0x000fe40003f25270 */
[----:B------:R-:W-:Y:S01]  /*0700*/  LOP3.LUT R5, R3, 0x7fffff, RZ, 0xc0, !PT ;  /* 0x007fffff03057812 */ /* 0x000fe200078ec0ff */
[----:B------:R-:W-:Y:S01]  /*0710*/  FFMA.RP R3, R10, R8, R7 ;  /* 0x000000080a037223 */ /* 0x000fe20000008007 */
[C---:B------:R-:W-:Y:S01]  /*0720*/  VIADD R8, R9.reuse, 0x20 ;  /* 0x0000002009087836 */ /* 0x040fe20000000000 */
[----:B------:R-:W-:Y:S02]  /*0730*/  IADD3 R7, PT, PT, -R9, RZ, RZ ;  /* 0x000000ff09077210 */ /* 0x000fe40007ffe1ff */
[----:B------:R-:W-:-:S02]  /*0740*/  LOP3.LUT R5, R5, 0x800000, RZ, 0xfc, !PT ;  /* 0x0080000005057812 */ /* 0x000fc400078efcff */
[----:B------:R-:W-:Y:S02]  /*0750*/  FSETP.NEU.FTZ.AND P0, PT, R3, R6, PT ;  /* 0x000000060300720b */ /* 0x000fe40003f1d000 */
[----:B------:R-:W-:Y:S02]  /*0760*/  SHF.L.U32 R8, R5, R8, RZ ;  /* 0x0000000805087219 */ /* 0x000fe400000006ff */
[----:B------:R-:W-:Y:S02]  /*0770*/  SEL R6, R7, RZ, P2 ;  /* 0x000000ff07067207 */ /* 0x000fe40001000000 */
[----:B------:R-:W-:Y:S02]  /*0780*/  ISETP.NE.AND P1, PT, R8, RZ, P1 ;  /* 0x000000ff0800720c */ /* 0x000fe40000f25270 */
[----:B------:R-:W-:Y:S02]  /*0790*/  SHF.R.U32.HI R6, RZ, R6, R5 ;  /* 0x00000006ff067219 */ /* 0x000fe40000011605 */
[----:B------:R-:W-:-:S02]  /*07a0*/  PLOP3.LUT P0, PT, P0, P1, PT, 0xf8, 0x8f ;  /* 0x00000000008f781c */ /* 0x000fc40000703f70 */
[----:B------:R-:W-:Y:S02]  /*07b0*/  SHF.R.U32.HI R8, RZ, 0x1, R6 ;  /* 0x00000001ff087819 */ /* 0x000fe40000011606 */
[----:B------:R-:W-:-:S04]  /*07c0*/  SEL R3, RZ, 0x1, !P0 ;  /* 0x00000001ff037807 */ /* 0x000fc80004000000 */
[----:B------:R-:W-:-:S04]  /*07d0*/  LOP3.LUT R3, R3, 0x1, R8, 0xf8, !PT ;  /* 0x0000000103037812 */ /* 0x000fc800078ef808 */
[----:B------:R-:W-:-:S05]  /*07e0*/  LOP3.LUT R3, R3, R6, RZ, 0xc0, !PT ;  /* 0x0000000603037212 */ /* 0x000fca00078ec0ff */
[----:B------:R-:W-:-:S05]  /*07f0*/  IMAD.IADD R3, R8, 0x1, R3 ;  /* 0x0000000108037824 */ /* 0x000fca00078e0203 */
[----:B------:R-:W-:Y:S01]  /*0800*/  LOP3.LUT R0, R3, R0, RZ, 0xfc, !PT ;  /* 0x0000000003007212 */ /* 0x000fe200078efcff */
[----:B------:R-:W-:Y:S06]  /*0810*/  BRA `(.L_x_85) ;  /* 0x0000000000107947 */ /* 0x000fec0003800000 */
.L_x_84:
[----:B------:R-:W-:-:S04]  /*0820*/  LOP3.LUT R0, R0, 0x80000000, RZ, 0xc0, !PT ;  /* 0x8000000000007812 */ /* 0x000fc800078ec0ff */
[----:B------:R-:W-:Y:S01]  /*0830*/  LOP3.LUT R0, R0, 0x7f800000, RZ, 0xfc, !PT ;  /* 0x7f80000000007812 */ /* 0x000fe200078efcff */
[----:B------:R-:W-:Y:S06]  /*0840*/  BRA `(.L_x_85) ;  /* 0x0000000000047947 */ /* 0x000fec0003800000 */
.L_x_83:
[----:B------:R-:W-:-:S07]  /*0850*/  IMAD R0, R6, 0x800000, R0 ;  /* 0x0080000006007824 */ /* 0x000fce00078e0200 */
.L_x_85:
[----:B------:R-:W-:Y:S05]  /*0860*/  BSYNC.RECONVERGENT B2 ;  /* 0x0000000000027941 */ /* 0x000fea0003800200 */
.L_x_82:
[----:B------:R-:W-:Y:S05]  /*0870*/  BRA `(.L_x_86) ;  /* 0x0000000000207947 */ /* 0x000fea0003800000 */
.L_x_81:
[----:B------:R-:W-:-:S04]  /*0880*/  LOP3.LUT R0, R8, 0x80000000, R7, 0x48, !PT ;  /* 0x8000000008007812 */ /* 0x000fc800078e4807 */
[----:B------:R-:W-:Y:S01]  /*0890*/  LOP3.LUT R0, R0, 0x7f800000, RZ, 0xfc, !PT ;  /* 0x7f80000000007812 */ /* 0x000fe200078efcff */
[----:B------:R-:W-:Y:S06]  /*08a0*/  BRA `(.L_x_86) ;  /* 0x0000000000147947 */ /* 0x000fec0003800000 */
.L_x_80:
[----:B------:R-:W-:Y:S01]  /*08b0*/  LOP3.LUT R0, R8, 0x80000000, R7, 0x48, !PT ;  /* 0x8000000008007812 */ /* 0x000fe200078e4807 */
[----:B------:R-:W-:Y:S06]  /*08c0*/  BRA `(.L_x_86) ;  /* 0x00000000000c7947 */ /* 0x000fec0003800000 */
.L_x_79:
[----:B------:R-:W0:Y:S01]  /*08d0*/  MUFU.RSQ R0, -QNAN ;  /* 0xffc0000000007908 */ /* 0x000e220000001400 */
[----:B------:R-:W-:Y:S05]  /*08e0*/  BRA `(.L_x_86) ;  /* 0x0000000000047947 */ /* 0x000fea0003800000 */
.L_x_78:
[----:B------:R-:W-:-:S07]  /*08f0*/  FADD.FTZ R0, R0, R3 ;  /* 0x0000000300007221 */ /* 0x000fce0000010000 */
.L_x_86:
[----:B------:R-:W-:Y:S05]  /*0900*/  BSYNC.RECONVERGENT B1 ;  /* 0x0000000000017941 */ /* 0x000fea0003800200 */
.L_x_76:
[----:B------:R-:W-:-:S04]  /*0910*/  IMAD.MOV.U32 R5, RZ, RZ, 0x0 ;  /* 0x00000000ff057424 */ /* 0x000fc800078e00ff */
[----:B0-----:R-:W-:Y:S05]  /*0920*/  RET.REL.NODEC R4 `(swiglu_kernel) ;  /* 0xfffffff404b47950 */ /* 0x001fea0003c3ffff */
.L_x_87:
        /* <DEDUP_REMOVED lines=13> */
.L_x_116:


//--------------------- .text.rmsnorm_kernel      --------------------------
	.section	.text.rmsnorm_kernel,"ax",@progbits
	.align	128
        .global         rmsnorm_kernel
        .type           rmsnorm_kernel,@function
        .size           rmsnorm_kernel,(.L_x_117 - rmsnorm_kernel)
        .other          rmsnorm_kernel,@"STO_CUDA_ENTRY STV_DEFAULT"
rmsnorm_kernel:
.text.rmsnorm_kernel:
[----:B------:R-:W-:Y:S01]  /*0000*/  LDC R1, c[0x0][0x37c] ;  /* 0x0000df00ff017b82 */ /* 0x000fe20000000800 */
[----:B------:R-:W0:Y:S01]  /*0010*/  S2R R2, SR_TID.X ;  /* 0x0000000000027919 */ /* 0x000e220000002100 */
[----:B------:R-:W0:Y:S01]  /*0020*/  LDCU UR8, c[0x0][0x398] ;  /* 0x00007300ff0877ac */ /* 0x000e220008000800 */
[----:B------:R-:W-:Y:S01]  /*0030*/  BSSY.RECONVERGENT B0, `(.L_x_88) ;  /* 0x000000f000007945 */ /* 0x000fe20003800200 */
[----:B------:R-:W-:Y:S01]  /*0040*/  IMAD.MOV.U32 R0, RZ, RZ, RZ ;  /* 0x000000ffff007224 */ /* 0x000fe200078e00ff */
[----:B------:R-:W1:Y:S01]  /*0050*/  LDCU.64 UR6, c[0x0][0x358] ;  /* 0x00006b00ff0677ac */ /* 0x000e620008000a00 */
[----:B0-----:R-:W-:-:S13]  /*0060*/  ISETP.GE.AND P0, PT, R2, UR8, PT ;  /* 0x0000000802007c0c */ /* 0x001fda000bf06270 */
[----:B-1----:R-:W-:Y:S05]  /*0070*/  @P0 BRA `(.L_x_89) ;  /* 0x0000000000280947 */ /* 0x002fea0003800000 */
[----:B------:R-:W0:Y:S01]  /*0080*/  LDC R8, c[0x0][0x360] ;  /* 0x0000d800ff087b82 */ /* 0x000e220000000800 */
[----:B------:R-:W-:Y:S02]  /*0090*/  IMAD.MOV.U32 R0, RZ, RZ, RZ ;  /* 0x000000ffff007224 */ /* 0x000fe400078e00ff */
[----:B------:R-:W-:-:S05]  /*00a0*/  IMAD.MOV.U32 R3, RZ, RZ, R2 ;  /* 0x000000ffff037224 */ /* 0x000fca00078e0002 */
[----:B------:R-:W1:Y:S02]  /*00b0*/  LDC.64 R6, c[0x0][0x388] ;  /* 0x0000e200ff067b82 */ /* 0x000e640000000a00 */
.L_x_90:
[----:B-1----:R-:W-:-:S06]  /*00c0*/  IMAD.WIDE R4, R3, 0x4, R6 ;  /* 0x0000000403047825 */ /* 0x002fcc00078e0206 */
[----:B------:R-:W2:Y:S01]  /*00d0*/  LDG.E R5, desc[UR6][R4.64] ;  /* 0x0000000604057981 */ /* 0x000ea2000c1e1900 */
[----:B0-----:R-:W-:-:S04]  /*00e0*/  IADD3 R3, PT, PT, R8, R3, RZ ;  /* 0x0000000308037210 */ /* 0x001fc80007ffe0ff */
[----:B------:R-:W-:Y:S01]  /*00f0*/  ISETP.GE.AND P0, PT, R3, UR8, PT ;  /* 0x0000000803007c0c */ /* 0x000fe2000bf06270 */
[----:B--2---:R-:W-:-:S12]  /*0100*/  FFMA R0, R5, R5, R0 ;  /* 0x0000000505007223 */ /* 0x004fd80000000000 */
[----:B------:R-:W-:Y:S05]  /*0110*/  @!P0 BRA `(.L_x_90) ;  /* 0xfffffffc00e88947 */ /* 0x000fea000383ffff */
.L_x_89:
[----:B------:R-:W-:Y:S05]  /*0120*/  BSYNC.RECONVERGENT B0 ;  /* 0x0000000000007941 */ /* 0x000fea0003800200 */
.L_x_88:
[----:B------:R-:W0:Y:S01]  /*0130*/  SHFL.DOWN PT, R3, R0, 0x10, 0x1f ;  /* 0x0a001f0000037f89 */ /* 0x000e2200000e0000 */
[----:B------:R-:W-:-:S13]  /*0140*/  LOP3.LUT P0, R8, R2, 0x1f, RZ, 0xc0, !PT ;  /* 0x0000001f02087812 */ /* 0x000fda000780c0ff */
[----:B------:R-:W1:Y:S01]  /*0150*/  @!P0 S2R R9, SR_CgaCtaId ;  /* 0x0000000000098919 */ /* 0x000e620000008800 */
[----:B0-----:R-:W-:Y:S01]  /*0160*/  FADD R3, R3, R0 ;  /* 0x0000000003037221 */ /* 0x001fe20000000000 */
[----:B------:R-:W-:-:S04]  /*0170*/  @!P0 MOV R0, 0x400 ;  /* 0x0000040000008802 */ /* 0x000fc80000000f00 */
[----:B------:R-:W0:Y:S01]  /*0180*/  SHFL.DOWN PT, R4, R3, 0x8, 0x1f ;  /* 0x09001f0003047f89 */ /* 0x000e2200000e0000 */
[----:B-1----:R-:W-:-:S04]  /*0190*/  @!P0 LEA R9, R9, R0, 0x18 ;  /* 0x0000000009098211 */ /* 0x002fc800078ec0ff */
[----:B------:R-:W-:Y:S01]  /*01a0*/  @!P0 LEA.HI R9, R2, R9, RZ, 0x1d ;  /* 0x0000000902098211 */ /* 0x000fe200078fe8ff */
[----:B0-----:R-:W-:-:S05]  /*01b0*/  FADD R4, R3, R4 ;  /* 0x0000000403047221 */ /* 0x001fca0000000000 */
[----:B------:R-:W0:Y:S02]  /*01c0*/  SHFL.DOWN PT, R5, R4, 0x4, 0x1f ;  /* 0x08801f0004057f89 */ /* 0x000e2400000e0000 */
[----:B0-----:R-:W-:-:S05]  /*01d0*/  FADD R5, R4, R5 ;  /* 0x0000000504057221 */ /* 0x001fca0000000000 */
[----:B------:R-:W0:Y:S02]  /*01e0*/  SHFL.DOWN PT, R6, R5, 0x2, 0x1f ;  /* 0x08401f0005067f89 */ /* 0x000e2400000e0000 */
[----:B0-----:R-:W-:-:S05]  /*01f0*/  FADD R6, R5, R6 ;  /* 0x0000000605067221 */ /* 0x001fca0000000000 */
[----:B------:R-:W0:Y:S02]  /*0200*/  SHFL.DOWN PT, R7, R6, 0x1, 0x1f ;  /* 0x08201f0006077f89 */ /* 0x000e2400000e0000 */
[----:B0-----:R-:W-:-:S05]  /*0210*/  FADD R0, R6, R7 ;  /* 0x0000000706007221 */ /* 0x001fca0000000000 */
[----:B------:R0:W-:Y:S01]  /*0220*/  @!P0 STS [R9], R0 ;  /* 0x0000000009008388 */ /* 0x0001e20000000800 */
[----:B------:R-:W-:Y:S01]  /*0230*/  BAR.SYNC.DEFER_BLOCKING 0x0 ;  /* 0x0000000000007b1d */ /* 0x000fe20000010000 */
[----:B------:R-:W-:-:S13]  /*0240*/  ISETP.GT.U32.AND P0, PT, R2, 0x1f, PT ;  /* 0x0000001f0200780c */ /* 0x000fda0003f04070 */
[----:B0-----:R-:W-:Y:S05]  /*0250*/  @P0 BRA `(.L_x_91) ;  /* 0x0000000000bc0947 */ /* 0x001fea0003800000 */
[----:B------:R-:W0:Y:S02]  /*0260*/  LDCU UR4, c[0x0][0x360] ;  /* 0x00006c00ff0477ac */ /* 0x000e240008000800 */
[----:B0-----:R-:W-:-:S06]  /*0270*/  USHF.R.U32.HI UR4, URZ, 0x5, UR4 ;  /* 0x00000005ff047899 */ /* 0x001fcc0008011604 */
[----:B------:R-:W-:Y:S01]  /*0280*/  ISETP.GE.U32.AND P0, PT, R8, UR4, PT ;  /* 0x0000000408007c0c */ /* 0x000fe2000bf06070 */
[----:B------:R-:W-:-:S12]  /*0290*/  UMOV UR4, 0xffffffff ;  /* 0xffffffff00047882 */ /* 0x000fd80000000000 */
[----:B------:R-:W0:Y:S01]  /*02a0*/  @!P0 S2R R3, SR_CgaCtaId ;  /* 0x0000000000038919 */ /* 0x000e220000008800 */
[----:B------:R-:W-:-:S04]  /*02b0*/  @!P0 MOV R0, 0x400 ;  /* 0x0000040000008802 */ /* 0x000fc80000000f00 */
[----:B0-----:R-:W-:Y:S01]  /*02c0*/  @!P0 LEA R3, R3, R0, 0x18 ;  /* 0x0000000003038211 */ /* 0x001fe200078ec0ff */
[----:B------:R-:W-:-:S04]  /*02d0*/  IMAD.MOV.U32 R0, RZ, RZ, RZ ;  /* 0x000000ffff007224 */ /* 0x000fc800078e00ff */
[----:B------:R-:W-:-:S05]  /*02e0*/  @!P0 IMAD R3, R8, 0x4, R3 ;  /* 0x0000000408038824 */ /* 0x000fca00078e0203 */
[----:B------:R0:W1:Y:S01]  /*02f0*/  @!P0 LDS R0, [R3] ;  /* 0x0000000003008984 */ /* 0x0000620000000800 */
[----:B------:R-:W-:Y:S01]  /*0300*/  ISETP.NE.AND P0, PT, R8, RZ, PT ;  /* 0x000000ff0800720c */ /* 0x000fe20003f05270 */
[----:B------:R-:W-:-:S12]  /*0310*/  BRA.DIV UR4, `(.L_x_92) ;  /* 0x0000000204f07947 */ /* 0x000fd8000b800000 */
[----:B01----:R-:W0:Y:S02]  /*0320*/  SHFL.DOWN PT, R3, R0, 0x10, 0x1f ;  /* 0x0a001f0000037f89 */ /* 0x003e2400000e0000 */
[----:B0-----:R-:W-:-:S05]  /*0330*/  FADD R3, R3, R0 ;  /* 0x0000000003037221 */ /* 0x001fca0000000000 */
[----:B------:R-:W0:Y:S02]  /*0340*/  SHFL.DOWN PT, R4, R3, 0x8, 0x1f ;  /* 0x09001f0003047f89 */ /* 0x000e2400000e0000 */
[----:B0-----:R-:W-:-:S05]  /*0350*/  FADD R4, R3, R4 ;  /* 0x0000000403047221 */ /* 0x001fca0000000000 */
[----:B------:R-:W0:Y:S02]  /*0360*/  SHFL.DOWN PT, R5, R4, 0x4, 0x1f ;  /* 0x08801f0004057f89 */ /* 0x000e2400000e0000 */
[----:B0-----:R-:W-:-:S05]  /*0370*/  FADD R5, R4, R5 ;  /* 0x0000000504057221 */ /* 0x001fca0000000000 */
[----:B------:R-:W0:Y:S02]  /*0380*/  SHFL.DOWN PT, R6, R5, 0x2, 0x1f ;  /* 0x08401f0005067f89 */ /* 0x000e2400000e0000 */
[----:B0-----:R-:W-:-:S05]  /*0390*/  FADD R6, R5, R6 ;  /* 0x0000000605067221 */ /* 0x001fca0000000000 */
[----:B------:R0:W1:Y:S02]  /*03a0*/  SHFL.DOWN PT, R7, R6, 0x1, 0x1f ;  /* 0x08201f0006077f89 */ /* 0x00006400000e0000 */
.L_x_101:
[----:B-1----:R-:W-:Y:S01]  /*03b0*/  FADD R0, R6, R7 ;  /* 0x0000000706007221 */ /* 0x002fe20000000000 */
[----:B------:R-:W-:Y:S06]  /*03c0*/  @P0 BRA `(.L_x_91) ;  /* 0x0000000000600947 */ /* 0x000fec0003800000 */
[----:B------:R-:W-:Y:S01]  /*03d0*/  I2FP.F32.S32 R3, UR8 ;  /* 0x0000000800037c45 */ /* 0x000fe20008201400 */
[----:B------:R-:W-:Y:S03]  /*03e0*/  BSSY.RECONVERGENT B0, `(.L_x_93) ;  /* 0x000000c000007945 */ /* 0x000fe60003800200 */
[----:B------:R-:W1:Y:S08]  /*03f0*/  MUFU.RCP R4, R3 ;  /* 0x0000000300047308 */ /* 0x000e700000001000 */
[----:B------:R-:W2:Y:S01]  /*0400*/  FCHK P0, R0, R3 ;  /* 0x0000000300007302 */ /* 0x000ea20000000000 */
[----:B-1----:R-:W-:-:S04]  /*0410*/  FFMA R5, -R3, R4, 1 ;  /* 0x3f80000003057423 */ /* 0x002fc80000000104 */
[----:B------:R-:W-:-:S04]  /*0420*/  FFMA R5, R4, R5, R4 ;  /* 0x0000000504057223 */ /* 0x000fc80000000004 */
[----:B------:R-:W-:-:S04]  /*0430*/  FFMA R4, R0, R5, RZ ;  /* 0x0000000500047223 */ /* 0x000fc800000000ff */
[----:B0-----:R-:W-:-:S04]  /*0440*/  FFMA R6, -R3, R4, R0 ;  /* 0x0000000403067223 */ /* 0x001fc80000000100 */
[----:B------:R-:W-:Y:S01]  /*0450*/  FFMA R4, R5, R6, R4 ;  /* 0x0000000605047223 */ /* 0x000fe20000000004 */
[----:B--2---:R-:W-:Y:S06]  /*0460*/  @!P0 BRA `(.L_x_94) ;  /* 0x00000000000c8947 */ /* 0x004fec0003800000 */
[----:B------:R-:W-:-:S07]  /*0470*/  MOV R4, 0x490 ;  /* 0x0000049000047802 */ /* 0x000fce0000000f00 */
[----:B------:R-:W-:Y:S05]  /*0480*/  CALL.REL.NOINC `($__internal_2_$__cuda_sm3x_div_rn_noftz_f32_slowpath) ;  /* 0x0000000400207944 */ /* 0x000fea0003c00000 */
[----:B------:R-:W-:-:S07]  /*0490*/  IMAD.MOV.U32 R4, RZ, RZ, R0 ;  /* 0x000000ffff047224 */ /* 0x000fce00078e0000 */
.L_x_94:
[----:B------:R-:W-:Y:S05]  /*04a0*/  BSYNC.RECONVERGENT B0 ;  /* 0x0000000000007941 */ /* 0x000fea0003800200 */
.L_x_93:
[----:B------:R-:W0:Y:S01]  /*04b0*/  LDCU UR4, c[0x0][0x39c] ;  /* 0x00007380ff0477ac */ /* 0x000e220008000800 */
[----:B------:R-:W1:Y:S01]  /*04c0*/  S2UR UR5, SR_CgaCtaId ;  /* 0x00000000000579c3 */ /* 0x000e620000008800 */
[----:B0-----:R-:W-:Y:S01]  /*04d0*/  FADD R4, R4, UR4 ;  /* 0x0000000404047e21 */ /* 0x001fe20008000000 */
[----:B------:R-:W-:-:S04]  /*04e0*/  UMOV UR4, 0x400 ;  /* 0x0000040000047882 */ /* 0x000fc80000000000 */
[----:B------:R-:W-:Y:S01]  /*04f0*/  FSETP.GEU.AND P0, PT, |R4|, 1.175494350822287508e-38, PT ;  /* 0x008000000400780b */ /* 0x000fe20003f0e200 */
[----:B-1----:R-:W-:-:S12]  /*0500*/  ULEA UR4, UR5, UR4, 0x18 ;  /* 0x0000000405047291 */ /* 0x002fd8000f8ec0ff */
[----:B------:R-:W-:-:S04]  /*0510*/  @!P0 FMUL R4, R4, 16777216 ;  /* 0x4b80000004048820 */ /* 0x000fc80000400000 */
[----:B------:R-:W0:Y:S02]  /*0520*/  MUFU.RSQ R0, R4 ;  /* 0x0000000400007308 */ /* 0x000e240000001400 */
[----:B0-----:R-:W-:-:S05]  /*0530*/  @!P0 FMUL R0, R0, 4096 ;  /* 0x4580000000008820 */ /* 0x001fca0000400000 */
[----:B------:R1:W-:Y:S02]  /*0540*/  STS [UR4], R0 ;  /* 0x00000000ff007988 */ /* 0x0003e40008000804 */
.L_x_91:
[----:B------:R-:W2:Y:S01]  /*0550*/  LDC R17, c[0x0][0x398] ;  /* 0x0000e600ff117b82 */ /* 0x000ea20000000800 */
[----:B------:R-:W-:Y:S07]  /*0560*/  WARPSYNC.ALL ;  /* 0x0000000000007948 */ /* 0x000fee0003800000 */
[----:B------:R-:W-:Y:S01]  /*0570*/  BAR.SYNC.DEFER_BLOCKING 0x0 ;  /* 0x0000000000007b1d */ /* 0x000fe20000010000 */
[----:B--2---:R-:W-:-:S13]  /*0580*/  ISETP.GE.AND P0, PT, R2, R17, PT ;  /* 0x000000110200720c */ /* 0x004fda0003f06270 */
[----:B------:R-:W-:Y:S05]  /*0590*/  @P0 EXIT ;  /* 0x000000000000094d */ /* 0x000fea0003800000 */
[----:B------:R-:W2:Y:S01]  /*05a0*/  S2UR UR5, SR_CgaCtaId ;  /* 0x00000000000579c3 */ /* 0x000ea20000008800 */
[----:B------:R-:W-:-:S07]  /*05b0*/  UMOV UR4, 0x400 ;  /* 0x0000040000047882 */ /* 0x000fce0000000000 */
[----:B------:R-:W3:Y:S08]  /*05c0*/  LDC.64 R10, c[0x0][0x390] ;  /* 0x0000e400ff0a7b82 */ /* 0x000ef00000000a00 */
[----:B------:R-:W4:Y:S08]  /*05d0*/  LDC.64 R12, c[0x0][0x380] ;  /* 0x0000e000ff0c7b82 */ /* 0x000f300000000a00 */
[----:B------:R-:W0:Y:S01]  /*05e0*/  LDC.64 R14, c[0x0][0x388] ;  /* 0x0000e200ff0e7b82 */ /* 0x000e220000000a00 */
[----:B--2---:R-:W-:-:S09]  /*05f0*/  ULEA UR4, UR5, UR4, 0x18 ;  /* 0x0000000405047291 */ /* 0x004fd2000f8ec0ff */
[----:B-1----:R-:W1:Y:S02]  /*0600*/  LDS R0, [UR4] ;  /* 0x00000004ff007984 */ /* 0x002e640008000800 */
[----:B------:R-:W2:Y:S02]  /*0610*/  LDCU UR4, c[0x0][0x360] ;  /* 0x00006c00ff0477ac */ /* 0x000ea40008000800 */
.L_x_95:
[----:B---3--:R-:W-:-:S04]  /*0620*/  IMAD.WIDE R4, R2, 0x4, R10 ;  /* 0x0000000402047825 */ /* 0x008fc800078e020a */
[C---:B0-----:R-:W-:Y:S02]  /*0630*/  IMAD.WIDE R6, R2.reuse, 0x4, R14 ;  /* 0x0000000402067825 */ /* 0x041fe400078e020e */
[----:B------:R-:W3:Y:S04]  /*0640*/  LDG.E R4, desc[UR6][R4.64] ;  /* 0x0000000604047981 */ /* 0x000ee8000c1e1900 */
[----:B------:R-:W3:Y:S01]  /*0650*/  LDG.E R7, desc[UR6][R6.64] ;  /* 0x0000000606077981 */ /* 0x000ee2000c1e1900 */
[C---:B----4-:R-:W-:Y:S01]  /*0660*/  IMAD.WIDE R8, R2.reuse, 0x4, R12 ;  /* 0x0000000402087825 */ /* 0x050fe200078e020c */
[----:B--2---:R-:W-:-:S04]  /*0670*/  IADD3 R2, PT, PT, R2, UR4, RZ ;  /* 0x0000000402027c10 */ /* 0x004fc8000fffe0ff */
[----:B------:R-:W-:Y:S01]  /*0680*/  ISETP.GE.AND P0, PT, R2, R17, PT ;  /* 0x000000110200720c */ /* 0x000fe20003f06270 */
[----:B---3--:R-:W-:-:S04]  /*0690*/  FMUL R3, R4, R7 ;  /* 0x0000000704037220 */ /* 0x008fc80000400000 */
[----:B-1----:R-:W-:-:S05]  /*06a0*/  FMUL R3, R0, R3 ;  /* 0x0000000300037220 */ /* 0x002fca0000400000 */
[----:B------:R0:W-:Y:S03]  /*06b0*/  STG.E desc[UR6][R8.64], R3 ;  /* 0x0000000308007986 */ /* 0x0001e6000c101906 */
[----:B------:R-:W-:Y:S05]  /*06c0*/  @!P0 BRA `(.L_x_95) ;  /* 0xfffffffc00d48947 */ /* 0x000fea000383ffff */
[----:B------:R-:W-:Y:S05]  /*06d0*/  EXIT ;  /* 0x000000000000794d */ /* 0x000fea0003800000 */
.L_x_92:
[----:B------:R-:W-:Y:S02]  /*06e0*/  IMAD.MOV.U32 R9, RZ, RZ, 0x10 ;  /* 0x00000010ff097424 */ /* 0x000fe400078e00ff */
[----:B------:R-:W-:Y:S02]  /*06f0*/  IMAD.MOV.U32 R11, RZ, RZ, 0x1f ;  /* 0x0000001fff0b7424 */ /* 0x000fe400078e00ff */
[----:B------:R-:W-:-:S07]  /*0700*/  IMAD.MOV.U32 R8, RZ, RZ, -0x1 ;  /* 0xffffffffff087424 */ /* 0x000fce00078e00ff */
[----:B01----:R-:W-:Y:S05]  /*0710*/  WARPSYNC.COLLECTIVE R8, `(.L_x_96) ;  /* 0x0000000008087348 */ /* 0x003fea0003c00000 */
[----:B-1----:R1:W2:Y:S02]  /*0720*/  SHFL.DOWN P1, R7, R0, R9, R11 ;  /* 0x0800000900077389 */ /* 0x0022a4000002000b */
[----:B012---:R-:W-:Y:S05]  /*0730*/  ENDCOLLECTIVE ;  /* 0x000000000000791b */ /* 0x007fea0003800000 */
.L_x_96:
[----:B------:R-:W-:Y:S01]  /*0740*/  IMAD.MOV.U32 R9, RZ, RZ, 0x8 ;  /* 0x00000008ff097424 */ /* 0x000fe200078e00ff */
[----:B------:R-:W-:-:S05]  /*0750*/  MOV R3, R7 ;  /* 0x0000000700037202 */ /* 0x000fca0000000f00 */
[----:B------:R-:W-:-:S04]  /*0760*/  FADD R3, R3, R0 ;  /* 0x0000000003037221 */ /* 0x000fc80000000000 */
[----:B------:R-:W-:-:S07]  /*0770*/  IMAD.MOV.U32 R0, RZ, RZ, R3 ;  /* 0x000000ffff007224 */ /* 0x000fce00078e0003 */
[----:B------:R-:W-:Y:S05]  /*0780*/  WARPSYNC.COLLECTIVE R8, `(.L_x_97) ;  /* 0x0000000008087348 */ /* 0x000fea0003c00000 */
[----:B------:R0:W1:Y:S02]  /*0790*/  SHFL.DOWN P1, R7, R0, R9, R11 ;  /* 0x0800000900077389 */ /* 0x000064000002000b */
[----:B01----:R-:W-:Y:S05]  /*07a0*/  ENDCOLLECTIVE ;  /* 0x000000000000791b */ /* 0x003fea0003800000 */
.L_x_97:
[----:B------:R-:W-:Y:S02]  /*07b0*/  IMAD.MOV.U32 R9, RZ, RZ, 0x4 ;  /* 0x00000004ff097424 */ /* 0x000fe400078e00ff */
[----:B------:R-:W-:-:S04]  /*07c0*/  IMAD.MOV.U32 R4, RZ, RZ, R7 ;  /* 0x000000ffff047224 */ /* 0x000fc800078e0007 */
[----:B------:R-:W-:-:S05]  /*07d0*/  FADD R4, R3, R4 ;  /* 0x0000000403047221 */ /* 0x000fca0000000000 */
[----:B------:R-:W-:-:S07]  /*07e0*/  MOV R0, R4 ;  /* 0x0000000400007202 */ /* 0x000fce0000000f00 */
[----:B------:R-:W-:Y:S05]  /*07f0*/  WARPSYNC.COLLECTIVE R8, `(.L_x_98) ;  /* 0x0000000008087348 */ /* 0x000fea0003c00000 */
[----:B------:R0:W1:Y:S02]  /*0800*/  SHFL.DOWN P1, R7, R0, R9, R11 ;  /* 0x0800000900077389 */ /* 0x000064000002000b */
[----:B01----:R-:W-:Y:S05]  /*0810*/  ENDCOLLECTIVE ;  /* 0x000000000000791b */ /* 0x003fea0003800000 */
.L_x_98:
[----:B------:R-:W-:Y:S02]  /*0820*/  IMAD.MOV.U32 R9, RZ, RZ, 0x2 ;  /* 0x00000002ff097424 */ /* 0x000fe400078e00ff */
[----:B------:R-:W-:-:S04]  /*0830*/  IMAD.MOV.U32 R5, RZ, RZ, R7 ;  /* 0x000000ffff057224 */ /* 0x000fc800078e0007 */
[----:B------:R-:W-:-:S05]  /*0840*/  FADD R5, R4, R5 ;  /* 0x0000000504057221 */ /* 0x000fca0000000000 */
[----:B------:R-:W-:-:S07]  /*0850*/  MOV R0, R5 ;  /* 0x0000000500007202 */ /* 0x000fce0000000f00 */
[----:B------:R-:W-:Y:S05]  /*0860*/  WARPSYNC.COLLECTIVE R8, `(.L_x_99) ;  /* 0x0000000008087348 */ /* 0x000fea0003c00000 */
[----:B------:R0:W1:Y:S02]  /*0870*/  SHFL.DOWN P1, R7, R0, R9, R11 ;  /* 0x0800000900077389 */ /* 0x000064000002000b */
[----:B01----:R-:W-:Y:S05]  /*0880*/  ENDCOLLECTIVE ;  /* 0x000000000000791b */ /* 0x003fea0003800000 */
.L_x_99:
[----:B------:R-:W-:Y:S02]  /*0890*/  IMAD.MOV.U32 R9, RZ, RZ, 0x1 ;  /* 0x00000001ff097424 */ /* 0x000fe400078e00ff */
[----:B------:R-:W-:-:S04]  /*08a0*/  IMAD.MOV.U32 R6, RZ, RZ, R7 ;  /* 0x000000ffff067224 */ /* 0x000fc800078e0007 */
[----:B------:R-:W-:-:S05]  /*08b0*/  FADD R6, R5, R6 ;  /* 0x0000000605067221 */ /* 0x000fca0000000000 */
[----:B------:R-:W-:-:S07]  /*08c0*/  MOV R0, R6 ;  /* 0x0000000600007202 */ /* 0x000fce0000000f00 */
[----:B------:R-:W-:Y:S05]  /*08d0*/  WARPSYNC.COLLECTIVE R8, `(.L_x_100) ;  /* 0x0000000008087348 */ /* 0x000fea0003c00000 */
[----:B------:R0:W1:Y:S02]  /*08e0*/  SHFL.DOWN P1, R7, R0, R9, R11 ;  /* 0x0800000900077389 */ /* 0x000064000002000b */
[----:B01----:R-:W-:Y:S05]  /*08f0*/  ENDCOLLECTIVE ;  /* 0x000000000000791b */ /* 0x003fea0003800000 */
.L_x_100:
[----:B------:R-:W-:Y:S05]  /*0900*/  BRA `(.L_x_101) ;  /* 0xfffffff800a87947 */ /* 0x000fea000383ffff */
        .weak           $__internal_2_$__cuda_sm3x_div_rn_noftz_f32_slowpath
        .type           $__internal_2_$__cuda_sm3x_div_rn_noftz_f32_slowpath,@function
        .size           $__internal_2_$__cuda_sm3x_div_rn_noftz_f32_slowpath,(.L_x_117 - $__internal_2_$__cuda_sm3x_div_rn_noftz_f32_slowpath)
$__internal_2_$__cuda_sm3x_div_rn_noftz_f32_slowpath:
[--C-:B------:R-:W-:Y:S01]  /*0910*/  SHF.R.U32.HI R6, RZ, 0x17, R3.reuse ;  /* 0x00000017ff067819 */ /* 0x100fe20000011603 */
[----:B------:R-:W-:Y:S01]  /*0920*/  BSSY.RECONVERGENT B1, `(.L_x_102) ;  /* 0x0000064000017945 */ /* 0x000fe20003800200 */
[--C-:B------:R-:W-:Y:S01]  /*0930*/  SHF.R.U32.HI R5, RZ, 0x17, R0.reuse ;  /* 0x00000017ff057819 */ /* 0x100fe20000011600 */
[----:B------:R-:W-:Y:S01]  /*0940*/  IMAD.MOV.U32 R8, RZ, RZ, R3 ;  /* 0x000000ffff087224 */ /* 0x000fe200078e0003 */
[----:B------:R-:W-:Y:S02]  /*0950*/  LOP3.LUT R6, R6, 0xff, RZ, 0xc0, !PT ;  /* 0x000000ff06067812 */ /* 0x000fe400078ec0ff */
[----:B------:R-:W-:Y:S01]  /*0960*/  LOP3.LUT R10, R5, 0xff, RZ, 0xc0, !PT ;  /* 0x000000ff050a7812 */ /* 0x000fe200078ec0ff */
[----:B------:R-:W-:Y:S02]  /*0970*/  IMAD.MOV.U32 R5, RZ, RZ, R0 ;  /* 0x000000ffff057224 */ /* 0x000fe400078e0000 */
[----:B------:R-:W-:Y:S01]  /*0980*/  VIADD R9, R6, 0xffffffff ;  /* 0xffffffff06097836 */ /* 0x000fe20000000000 */
[----:B------:R-:W-:-:S04]  /*0990*/  IADD3 R11, PT, PT, R10, -0x1, RZ ;  /* 0xffffffff0a0b7810 */ /* 0x000fc80007ffe0ff */
[----:B------:R-:W-:-:S04]  /*09a0*/  ISETP.GT.U32.AND P0, PT, R9, 0xfd, PT ;  /* 0x000000fd0900780c */ /* 0x000fc80003f04070 */
[----:B------:R-:W-:-:S13]  /*09b0*/  ISETP.GT.U32.OR P0, PT, R11, 0xfd, P0 ;  /* 0x000000fd0b00780c */ /* 0x000fda0000704470 */
[----:B------:R-:W-:Y:S01]  /*09c0*/  @!P0 MOV R7, RZ ;  /* 0x000000ff00078202 */ /* 0x000fe20000000f00 */
        /* <DEDUP_REMOVED lines=22> */
[----:B------:R-:W-:-:S03]  /*0b30*/  @!P1 FFMA R8, R3, 1.84467440737095516160e+19, RZ ;  /* 0x5f80000003089823 */ /* 0x000fc600000000ff */
[----:B------:R-:W-:-:S07]  /*0b40*/  @!P1 IADD3 R7, PT, PT, R7, 0x40, RZ ;  /* 0x0000004007079810 */ /* 0x000fce0007ffe0ff */
.L_x_103:
[----:B------:R-:W-:Y:S01]  /*0b50*/  LEA R3, R6, 0xc0800000, 0x17 ;  /* 0xc080000006037811 */ /* 0x000fe200078eb8ff */
[----:B------:R-:W-:Y:S04]  /*0b60*/  BSSY.RECONVERGENT B2, `(.L_x_108) ;  /* 0x0000036000027945 */ /* 0x000fe80003800200 */
[----:B------:R-:W-:Y:S02]  /*0b70*/  IMAD.IADD R8, R8, 0x1, -R3 ;  /* 0x0000000108087824 */ /* 0x000fe400078e0a03 */
[----:B------:R-:W-:Y:S02]  /*0b80*/  VIADD R3, R10, 0xffffff81 ;  /* 0xffffff810a037836 */ /* 0x000fe40000000000 */
[----:B------:R-:W0:Y:S01]  /*0b90*/  MUFU.RCP R9, R8 ;  /* 0x0000000800097308 */ /* 0x000e220000001000 */
[----:B------:R-:W-:Y:S01]  /*0ba0*/  FADD.FTZ R11, -R8, -RZ ;  /* 0x800000ff080b7221 */ /* 0x000fe20000010100 */
[C---:B------:R-:W-:Y:S01]  /*0bb0*/  IMAD R0, R3.reuse, -0x800000, R5 ;  /* 0xff80000003007824 */ /* 0x040fe200078e0205 */
[----:B------:R-:W-:-:S04]  /*0bc0*/  IADD3 R6, PT, PT, R3, 0x7f, -R6 ;  /* 0x0000007f03067810 */ /* 0x000fc80007ffe806 */
[----:B------:R-:W-:Y:S01]  /*0bd0*/  IADD3 R6, PT, PT, R6, R7, RZ ;  /* 0x0000000706067210 */ /* 0x000fe20007ffe0ff */
        /* <DEDUP_REMOVED lines=21> */
[C---:B------:R-:W-:Y:S01]  /*0d30*/  IADD3 R8, PT, PT, R7.reuse, 0x20, RZ ;  /* 0x0000002007087810 */ /* 0x040fe20007ffe0ff */
[CCC-:B------:R-:W-:Y:S01]  /*0d40*/  FFMA.RM R6, R12.reuse, R10.reuse, R9.reuse ;  /* 0x0000000a0c067223 */ /* 0x1c0fe20000004009 */
[----:B------:R-:W-:Y:S02]  /*0d50*/  ISETP.NE.AND P2, PT, R7, RZ, PT ;  /* 0x000000ff0700720c */ /* 0x000fe40003f45270 */
[----:B------:R-:W-:Y:S01]  /*0d60*/  LOP3.LUT R5, R3, 0x7fffff, RZ, 0xc0, !PT ;  /* 0x007fffff03057812 */ /* 0x000fe200078ec0ff */
[----:B------:R-:W-:Y:S01]  /*0d70*/  FFMA.RP R3, R12, R10, R9 ;  /* 0x0000000a0c037223 */ /* 0x000fe20000008009 */
[----:B------:R-:W-:Y:S01]  /*0d80*/  ISETP.NE.AND P1, PT, R7, RZ, PT ;  /* 0x000000ff0700720c */ /* 0x000fe20003f25270 */
[----:B------:R-:W-:Y:S01]  /*0d90*/  IMAD.MOV R7, RZ, RZ, -R7 ;  /* 0x000000ffff077224 */ /* 0x000fe200078e0a07 */
[----:B------:R-:W-:Y:S02]  /*0da0*/  LOP3.LUT R5, R5, 0x800000, RZ, 0xfc, !PT ;  /* 0x0080000005057812 */ /* 0x000fe400078efcff */
[----:B------:R-:W-:-:S02]  /*0db0*/  FSETP.NEU.FTZ.AND P0, PT, R3, R6, PT ;  /* 0x000000060300720b */ /* 0x000fc40003f1d000 */
[----:B------:R-:W-:Y:S02]  /*0dc0*/  SHF.L.U32 R8, R5, R8, RZ ;  /* 0x0000000805087219 */ /* 0x000fe400000006ff */
[----:B------:R-:W-:Y:S02]  /*0dd0*/  SEL R6, R7, RZ, P2 ;  /* 0x000000ff07067207 */ /* 0x000fe40001000000 */
[----:B------:R-:W-:Y:S02]  /*0de0*/  ISETP.NE.AND P1, PT, R8, RZ, P1 ;  /* 0x000000ff0800720c */ /* 0x000fe40000f25270 */
[----:B------:R-:W-:Y:S02]  /*0df0*/  SHF.R.U32.HI R6, RZ, R6, R5 ;  /* 0x00000006ff067219 */ /* 0x000fe40000011605 */
[----:B------:R-:W-:Y:S02]  /*0e00*/  PLOP3.LUT P0, PT, P0, P1, PT, 0xf8, 0x8f ;  /* 0x00000000008f781c */ /* 0x000fe40000703f70 */
[----:B------:R-:W-:-:S02]  /*0e10*/  SHF.R.U32.HI R8, RZ, 0x1, R6 ;  /* 0x00000001ff087819 */ /* 0x000fc40000011606 */
[----:B------:R-:W-:-:S04]  /*0e20*/  SEL R3, RZ, 0x1, !P0 ;  /* 0x00000001ff037807 */ /* 0x000fc80004000000 */
[----:B------:R-:W-:-:S04]  /*0e30*/  LOP3.LUT R3, R3, 0x1, R8, 0xf8, !PT ;  /* 0x0000000103037812 */ /* 0x000fc800078ef808 */
[----:B------:R-:W-:-:S05]  /*0e40*/  LOP3.LUT R3, R3, R6, RZ, 0xc0, !PT ;  /* 0x0000000603037212 */ /* 0x000fca00078ec0ff */
[----:B------:R-:W-:-:S05]  /*0e50*/  IMAD.IADD R3, R8, 0x1, R3 ;  /* 0x0000000108037824 */ /* 0x000fca00078e0203 */
[----:B------:R-:W-:Y:S01]  /*0e60*/  LOP3.LUT R0, R3, R0, RZ, 0xfc, !PT ;  /* 0x0000000003007212 */ /* 0x000fe200078efcff */
[----:B------:R-:W-:Y:S06]  /*0e70*/  BRA `(.L_x_111) ;  /* 0x0000000000107947 */ /* 0x000fec0003800000 */
.L_x_110:
[----:B------:R-:W-:-:S04]  /*0e80*/  LOP3.LUT R0, R0, 0x80000000, RZ, 0xc0, !PT ;  /* 0x8000000000007812 */ /* 0x000fc800078ec0ff */
[----:B------:R-:W-:Y:S01]  /*0e90*/  LOP3.LUT R0, R0, 0x7f800000, RZ, 0xfc, !PT ;  /* 0x7f80000000007812 */ /* 0x000fe200078efcff */
[----:B------:R-:W-:Y:S06]  /*0ea0*/  BRA `(.L_x_111) ;  /* 0x0000000000047947 */ /* 0x000fec0003800000 */
.L_x_109:
[----:B------:R-:W-:-:S07]  /*0eb0*/  LEA R0, R6, R0, 0x17 ;  /* 0x0000000006007211 */ /* 0x000fce00078eb8ff */
.L_x_111:
[----:B------:R-:W-:Y:S05]  /*0ec0*/  BSYNC.RECONVERGENT B2 ;  /* 0x0000000000027941 */ /* 0x000fea0003800200 */
.L_x_108:
[----:B------:R-:W-:Y:S05]  /*0ed0*/  BRA `(.L_x_112) ;  /* 0x0000000000207947 */ /* 0x000fea0003800000 */
.L_x_107:
[----:B------:R-:W-:-:S04]  /*0ee0*/  LOP3.LUT R0, R8, 0x80000000, R5, 0x48, !PT ;  /* 0x8000000008007812 */ /* 0x000fc800078e4805 */
[----:B------:R-:W-:Y:S01]  /*0ef0*/  LOP3.LUT R0, R0, 0x7f800000, RZ, 0xfc, !PT ;  /* 0x7f80000000007812 */ /* 0x000fe200078efcff */
[----:B------:R-:W-:Y:S06]  /*0f00*/  BRA `(.L_x_112) ;  /* 0x0000000000147947 */ /* 0x000fec0003800000 */
.L_x_106:
[----:B------:R-:W-:Y:S01]  /*0f10*/  LOP3.LUT R0, R8, 0x80000000, R5, 0x48, !PT ;  /* 0x8000000008007812 */ /* 0x000fe200078e4805 */
[----:B------:R-:W-:Y:S06]  /*0f20*/  BRA `(.L_x_112) ;  /* 0x00000000000c7947 */ /* 0x000fec0003800000 */
.L_x_105:
[----:B------:R-:W0:Y:S01]  /*0f30*/  MUFU.RSQ R0, -QNAN ;  /* 0xffc0000000007908 */ /* 0x000e220000001400 */
[----:B------:R-:W-:Y:S05]  /*0f40*/  BRA `(.L_x_112) ;  /* 0x0000000000047947 */ /* 0x000fea0003800000 */
.L_x_104:
[----:B------:R-:W-:-:S07]  /*0f50*/  FADD.FTZ R0, R0, R3 ;  /* 0x0000000300007221 */ /* 0x000fce0000010000 */
.L_x_112:
[----:B------:R-:W-:Y:S05]  /*0f60*/  BSYNC.RECONVERGENT B1 ;  /* 0x0000000000017941 */ /* 0x000fea0003800200 */
.L_x_102:
[----:B------:R-:W-:-:S04]  /*0f70*/  IMAD.MOV.U32 R5, RZ, RZ, 0x0 ;  /* 0x00000000ff057424 */ /* 0x000fc800078e00ff */
[----:B0-----:R-:W-:Y:S05]  /*0f80*/  RET.REL.NODEC R4 `(rmsnorm_kernel) ;  /* 0xfffffff0041c7950 */ /* 0x001fea0003c3ffff */
.L_x_113:
        /* <DEDUP_REMOVED lines=15> */
.L_x_117:


//--------------------- .text.add_bias_kernel     --------------------------
	.section	.text.add_bias_kernel,"ax",@progbits
	.align	128
        .global         add_bias_kernel
        .type           add_bias_kernel,@function
        .size           add_bias_kernel,(.L_x_125 - add_bias_kernel)
        .other          add_bias_kernel,@"STO_CUDA_ENTRY STV_DEFAULT"
add_bias_kernel:
.text.add_bias_kernel:
        /* <DEDUP_REMOVED lines=18> */
.L_x_114:
        /* <DEDUP_REMOVED lines=14> */
.L_x_125:


//--------------------- .nv.shared.argmax_kernel  --------------------------
	.section	.nv.shared.argmax_kernel,"aw",@nobits
	.sectionflags	@""
	.align	16
.nv.shared.argmax_kernel:
	.zero		3072


//--------------------- .nv.shared.reserved.0     --------------------------
	.section	.nv.shared.reserved.0,"aw",@nobits
	.weak		__nv_reservedSMEM_offset_0_alias
	.size		__nv_reservedSMEM_offset_0_alias, 0, 64
	.other		__nv_reservedSMEM_offset_0_alias,@"STO_CUDA_RESERVED_SHARED STV_DEFAULT"
__nv_reservedSMEM_offset_0_alias:
	.zero		0
	.zero		64


//--------------------- .nv.shared.kv_cache_update_kernel --------------------------
	.section	.nv.shared.kv_cache_update_kernel,"aw",@nobits
	.sectionflags	@""
	.align	16
	.zero		1024


//--------------------- .nv.shared.gqa_attention_kernel --------------------------
	.section	.nv.shared.gqa_attention_kernel,"aw",@nobits
	.sectionflags	@""
	.align	16
	.zero		1024


//--------------------- .nv.shared.rope_kernel    --------------------------
	.section	.nv.shared.rope_kernel,"aw",@nobits
	.sectionflags	@""
	.align	16
	.zero		1024


//--------------------- .nv.shared.residual_add_kernel --------------------------
	.section	.nv.shared.residual_add_kernel,"aw",@nobits
	.sectionflags	@""
	.align	16
	.zero		1024


//--------------------- .nv.shared.swiglu_kernel  --------------------------
	.section	.nv.shared.swiglu_kernel,"aw",@nobits
	.sectionflags	@""
	.align	16
	.zero		1024


//--------------------- .nv.shared.rmsnorm_kernel --------------------------
	.section	.nv.shared.rmsnorm_kernel,"aw",@nobits
	.sectionflags	@""
	.align	16
.nv.shared.rmsnorm_kernel:
	.zero		1152


//--------------------- .nv.shared.add_bias_kernel --------------------------
	.section	.nv.shared.add_bias_kernel,"aw",@nobits
	.sectionflags	@""
	.align	16
	.zero		1024


//--------------------- .nv.constant0.argmax_kernel --------------------------
	.section	.nv.constant0.argmax_kernel,"a",@progbits
	.sectionflags	@""
	.align	4
.nv.constant0.argmax_kernel:
	.zero		916


//--------------------- .nv.constant0.kv_cache_update_kernel --------------------------
	.section	.nv.constant0.kv_cache_update_kernel,"a",@progbits
	.sectionflags	@""
	.align	4
.nv.constant0.kv_cache_update_kernel:
	.zero		944


//--------------------- .nv.constant0.gqa_attention_kernel --------------------------
	.section	.nv.constant0.gqa_attention_kernel,"a",@progbits
	.sectionflags	@""
	.align	4
.nv.constant0.gqa_attention_kernel:
	.zero		952


//--------------------- .nv.constant0.rope_kernel --------------------------
	.section	.nv.constant0.rope_kernel,"a",@progbits
	.sectionflags	@""
	.align	4
.nv.constant0.rope_kernel:
	.zero		940


//--------------------- .nv.constant0.residual_add_kernel --------------------------
	.section	.nv.constant0.residual_add_kernel,"a",@progbits
	.sectionflags	@""
	.align	4
.nv.constant0.residual_add_kernel:
	.zero		916


//--------------------- .nv.constant0.swiglu_kernel --------------------------
	.section	.nv.constant0.swiglu_kernel,"a",@progbits
	.sectionflags	@""
	.align	4
.nv.constant0.swiglu_kernel:
	.zero		924


//--------------------- .nv.constant0.rmsnorm_kernel --------------------------
	.section	.nv.constant0.rmsnorm_kernel,"a",@progbits
	.sectionflags	@""
	.align	4
.nv.constant0.rmsnorm_kernel:
	.zero		928


//--------------------- .nv.constant0.add_bias_kernel --------------------------
	.section	.nv.constant0.add_bias_kernel,"a",@progbits
	.sectionflags	@""
	.align	4
.nv.constant0.add_bias_kernel:
	.zero		916


//--------------------- SYMBOLS --------------------------

	.type		.nv.reservedSmem.offset0,@object
	.size		.nv.reservedSmem.offset0,0x4
	.type		.nv.reservedSmem.cap,@object
	.size		.nv.reservedSmem.cap,0x4
